	.target	sm_90a

	.elftype	@"ET_EXEC"


//--------------------- .note.nv.tkinfo           --------------------------
	.section	.note.nv.tkinfo,"",@"SHT_NOTE"
	.sectionflags	@"SHF_NOTE_NV_TKINFO"
	.tkinfo
        /*0018*/ 	.word	0x00000002
        /*0030*/ 	.string	""
        /*0030*/ 	.string	"ptxas"
        /*0030*/ 	.string	"Cuda compilation tools, release 13.0, V13.0.88"
        /*0030*/ 	.string	"Build cuda_13.0.r13.0/compiler.36424714_0"
        /*0030*/ 	.string	"-arch sm_90a -m 64 "



//--------------------- .note.nv.cuinfo           --------------------------
	.section	.note.nv.cuinfo,"",@"SHT_NOTE"
	.sectionflags	@"SHF_NOTE_NV_CUINFO"
        /*0018*/ 	.short	0x0002
        /*001a*/ 	.short	0x005a
        /*001c*/ 	.short	0x0082
	.zero		2


//--------------------- .nv.info                  --------------------------
	.section	.nv.info,"",@"SHT_CUDA_INFO"
	.align	4


	//----- nvinfo : EIATTR_REGCOUNT
	.align		4
        /*0000*/ 	.byte	0x04, 0x2f
        /*0002*/ 	.short	(.L_12 - .L_11)
	.align		4
.L_11:
        /*0004*/ 	.word	index@(_ZN7cutlass13device_kernelINS_4gemm6kernel13GemmUniversalIN4cute5tupleIJiiiiEEENS1_10collective13CollectiveMmaINS1_37MainloopSm90TmaGmmaWarpSpecializedFP8ILi37ENS5_IJNS4_1CILi4EEESB_NSA_ILi1EEEEEENS1_35KernelTmaWarpSpecializedCooperativeEEENS5_IJNSA_ILi128EEENSA_ILi64EEENSA_ILi32EEEEEENS_12float_e5m2_tENS5_IJlSC_lEEESK_SL_NS4_8TiledMMAINS4_8MMA_AtomIJNS4_4SM904GMMA30MMA_64x64x32_F32E5M2E5M2_SS_TNILNSP_7ScaleInE1ELSR_1EEEEEENS4_6LayoutINS5_IJNSA_ILi2EEESC_SC_EEENS5_IJSC_NSA_ILi0EEESX_EEEEENS5_IJNS4_10UnderscoreES10_S10_EEEEENS4_23SM90_TMA_LOAD_MULTICASTENS4_14ComposedLayoutINS4_7SwizzleILi1ELi4ELi3EEENS4_18smem_ptr_flag_bitsILi8EEENSU_INS5_IJNSA_ILi8EEESI_EEENS5_IJSI_SC_EEEEEEEvNS4_8identityES13_S1D_vS1E_EENS_8epilogue10collective6detail29Sm90TmaWarpSpecializedAdapterINS1H_15DefaultEpilogueISK_SL_SL_NS1G_6thread17LinearCombinationISK_Li1EffLNS1L_9ScaleType4KindE0ELNS_15FloatRoundStyleE2ESK_EENS1_15EpilogueDefaultEEEEEvvEEEEvNT_6ParamsE)
        /*0008*/ 	.word	0x000000a8


	//----- nvinfo : EIATTR_FRAME_SIZE
	.align		4
.L_12:
        /*000c*/ 	.byte	0x04, 0x11
        /*000e*/ 	.short	(.L_14 - .L_13)
	.align		4
.L_13:
        /*0010*/ 	.word	index@(_ZN7cutlass13device_kernelINS_4gemm6kernel13GemmUniversalIN4cute5tupleIJiiiiEEENS1_10collective13CollectiveMmaINS1_37MainloopSm90TmaGmmaWarpSpecializedFP8ILi37ENS5_IJNS4_1CILi4EEESB_NSA_ILi1EEEEEENS1_35KernelTmaWarpSpecializedCooperativeEEENS5_IJNSA_ILi128EEENSA_ILi64EEENSA_ILi32EEEEEENS_12float_e5m2_tENS5_IJlSC_lEEESK_SL_NS4_8TiledMMAINS4_8MMA_AtomIJNS4_4SM904GMMA30MMA_64x64x32_F32E5M2E5M2_SS_TNILNSP_7ScaleInE1ELSR_1EEEEEENS4_6LayoutINS5_IJNSA_ILi2EEESC_SC_EEENS5_IJSC_NSA_ILi0EEESX_EEEEENS5_IJNS4_10UnderscoreES10_S10_EEEEENS4_23SM90_TMA_LOAD_MULTICASTENS4_14ComposedLayoutINS4_7SwizzleILi1ELi4ELi3EEENS4_18smem_ptr_flag_bitsILi8EEENSU_INS5_IJNSA_ILi8EEESI_EEENS5_IJSI_SC_EEEEEEEvNS4_8identityES13_S1D_vS1E_EENS_8epilogue10collective6detail29Sm90TmaWarpSpecializedAdapterINS1H_15DefaultEpilogueISK_SL_SL_NS1G_6thread17LinearCombinationISK_Li1EffLNS1L_9ScaleType4KindE0ELNS_15FloatRoundStyleE2ESK_EENS1_15EpilogueDefaultEEEEEvvEEEEvNT_6ParamsE)
        /*0014*/ 	.word	0x00000000


	//----- nvinfo : EIATTR_MIN_STACK_SIZE
	.align		4
.L_14:
        /*0018*/ 	.byte	0x04, 0x12
        /*001a*/ 	.short	(.L_16 - .L_15)
	.align		4
.L_15:
        /*001c*/ 	.word	index@(_ZN7cutlass13device_kernelINS_4gemm6kernel13GemmUniversalIN4cute5tupleIJiiiiEEENS1_10collective13CollectiveMmaINS1_37MainloopSm90TmaGmmaWarpSpecializedFP8ILi37ENS5_IJNS4_1CILi4EEESB_NSA_ILi1EEEEEENS1_35KernelTmaWarpSpecializedCooperativeEEENS5_IJNSA_ILi128EEENSA_ILi64EEENSA_ILi32EEEEEENS_12float_e5m2_tENS5_IJlSC_lEEESK_SL_NS4_8TiledMMAINS4_8MMA_AtomIJNS4_4SM904GMMA30MMA_64x64x32_F32E5M2E5M2_SS_TNILNSP_7ScaleInE1ELSR_1EEEEEENS4_6LayoutINS5_IJNSA_ILi2EEESC_SC_EEENS5_IJSC_NSA_ILi0EEESX_EEEEENS5_IJNS4_10UnderscoreES10_S10_EEEEENS4_23SM90_TMA_LOAD_MULTICASTENS4_14ComposedLayoutINS4_7SwizzleILi1ELi4ELi3EEENS4_18smem_ptr_flag_bitsILi8EEENSU_INS5_IJNSA_ILi8EEESI_EEENS5_IJSI_SC_EEEEEEEvNS4_8identityES13_S1D_vS1E_EENS_8epilogue10collective6detail29Sm90TmaWarpSpecializedAdapterINS1H_15DefaultEpilogueISK_SL_SL_NS1G_6thread17LinearCombinationISK_Li1EffLNS1L_9ScaleType4KindE0ELNS_15FloatRoundStyleE2ESK_EENS1_15EpilogueDefaultEEEEEvvEEEEvNT_6ParamsE)
        /*0020*/ 	.word	0x00000000
.L_16:


//--------------------- .nv.compat                --------------------------
	.section	.nv.compat,"",@"SHT_CUDA_COMPAT_INFO"
	.align	4
        /*0000*/ 	.byte	0x02, 0x09, 0x01, 0x00, 0x02, 0x02, 0x04, 0x00, 0x02, 0x05, 0x05, 0x00, 0x03, 0x07, 0x01, 0x01
        /*0010*/ 	.byte	0x02, 0x03, 0x01, 0x00, 0x02, 0x06, 0x01, 0x00, 0x04, 0x0b, 0x08, 0x00, 0x00, 0x00, 0x00, 0x00
        /*0020*/ 	.byte	0x00, 0x00, 0x00, 0x00


//--------------------- .nv.info._ZN7cutlass13device_kernelINS_4gemm6kernel13GemmUniversalIN4cute5tupleIJiiiiEEENS1_10collective13CollectiveMmaINS1_37MainloopSm90TmaGmmaWarpSpecializedFP8ILi37ENS5_IJNS4_1CILi4EEESB_NSA_ILi1EEEEEENS1_35KernelTmaWarpSpecializedCooperativeEEENS5_IJNSA_ILi128EEENSA_ILi64EEENSA_ILi32EEEEEENS_12float_e5m2_tENS5_IJlSC_lEEESK_SL_NS4_8TiledMMAINS4_8MMA_AtomIJNS4_4SM904GMMA30MMA_64x64x32_F32E5M2E5M2_SS_TNILNSP_7ScaleInE1ELSR_1EEEEEENS4_6LayoutINS5_IJNSA_ILi2EEESC_SC_EEENS5_IJSC_NSA_ILi0EEESX_EEEEENS5_IJNS4_10UnderscoreES10_S10_EEEEENS4_23SM90_TMA_LOAD_MULTICASTENS4_14ComposedLayoutINS4_7SwizzleILi1ELi4ELi3EEENS4_18smem_ptr_flag_bitsILi8EEENSU_INS5_IJNSA_ILi8EEESI_EEENS5_IJSI_SC_EEEEEEEvNS4_8identityES13_S1D_vS1E_EENS_8epilogue10collective6detail29Sm90TmaWarpSpecializedAdapterINS1H_15DefaultEpilogueISK_SL_SL_NS1G_6thread17LinearCombinationISK_Li1EffLNS1L_9ScaleType4KindE0ELNS_15FloatRoundStyleE2ESK_EENS1_15EpilogueDefaultEEEEEvvEEEEvNT_6ParamsE --------------------------
	.section	.nv.info._ZN7cutlass13device_kernelINS_4gemm6kernel13GemmUniversalIN4cute5tupleIJiiiiEEENS1_10collective13CollectiveMmaINS1_37MainloopSm90TmaGmmaWarpSpecializedFP8ILi37ENS5_IJNS4_1CILi4EEESB_NSA_ILi1EEEEEENS1_35KernelTmaWarpSpecializedCooperativeEEENS5_IJNSA_ILi128EEENSA_ILi64EEENSA_ILi32EEEEEENS_12float_e5m2_tENS5_IJlSC_lEEESK_SL_NS4_8TiledMMAINS4_8MMA_AtomIJNS4_4SM904GMMA30MMA_64x64x32_F32E5M2E5M2_SS_TNILNSP_7ScaleInE1ELSR_1EEEEEENS4_6LayoutINS5_IJNSA_ILi2EEESC_SC_EEENS5_IJSC_NSA_ILi0EEESX_EEEEENS5_IJNS4_10UnderscoreES10_S10_EEEEENS4_23SM90_TMA_LOAD_MULTICASTENS4_14ComposedLayoutINS4_7SwizzleILi1ELi4ELi3EEENS4_18smem_ptr_flag_bitsILi8EEENSU_INS5_IJNSA_ILi8EEESI_EEENS5_IJSI_SC_EEEEEEEvNS4_8identityES13_S1D_vS1E_EENS_8epilogue10collective6detail29Sm90TmaWarpSpecializedAdapterINS1H_15DefaultEpilogueISK_SL_SL_NS1G_6thread17LinearCombinationISK_Li1EffLNS1L_9ScaleType4KindE0ELNS_15FloatRoundStyleE2ESK_EENS1_15EpilogueDefaultEEEEEvvEEEEvNT_6ParamsE,"",@"SHT_CUDA_INFO"
	.sectionflags	@""
	.align	4


	//----- nvinfo : EIATTR_CUDA_API_VERSION
	.align		4
        /*0000*/ 	.byte	0x04, 0x37
        /*0002*/ 	.short	(.L_18 - .L_17)
.L_17:
        /*0004*/ 	.word	0x00000082


	//----- nvinfo : EIATTR_KPARAM_INFO
	.align		4
.L_18:
        /*0008*/ 	.byte	0x04, 0x17
        /*000a*/ 	.short	(.L_20 - .L_19)
.L_19:
        /*000c*/ 	.word	0x00000000
        /*0010*/ 	.short	0x0000
        /*0012*/ 	.short	0x0070
        /*0014*/ 	.byte	0x00, 0xf0, 0x01, 0x10


	//----- nvinfo : EIATTR_SPARSE_MMA_MASK
	.align		4
.L_20:
        /*0018*/ 	.byte	0x03, 0x50
        /*001a*/ 	.short	0x0000


	//----- nvinfo : EIATTR_MAXREG_COUNT
	.align		4
        /*001c*/ 	.byte	0x03, 0x1b
        /*001e*/ 	.short	0x00a8


	//----- nvinfo : EIATTR_NUM_BARRIERS
	.align		4
        /*0020*/ 	.byte	0x02, 0x4c
        /*0022*/ 	.byte	0x01
	.zero		1


	//----- nvinfo : EIATTR_MERCURY_ISA_VERSION
	.align		4
        /*0024*/ 	.byte	0x03, 0x5f
        /*0026*/ 	.short	0x0101


	//----- nvinfo : EIATTR_INT_WARP_WIDE_INSTR_OFFSETS
	.align		4
        /*0028*/ 	.byte	0x04, 0x31
        /*002a*/ 	.short	(.L_22 - .L_21)


	//   ....[0]....
.L_21:
        /*002c*/ 	.word	0x000008c0


	//   ....[1]....
        /*0030*/ 	.word	0x00000970


	//   ....[2]....
        /*0034*/ 	.word	0x00000ab0


	//----- nvinfo : EIATTR_COOP_GROUP_MASK_REGIDS
	.align		4
.L_22:
        /*0038*/ 	.byte	0x04, 0x29
        /*003a*/ 	.short	(.L_24 - .L_23)


	//   ....[0]....
.L_23:
        /*003c*/ 	.word	0xffffffff


	//   ....[1]....
        /*0040*/ 	.word	0xffffffff


	//   ....[2]....
        /*0044*/ 	.word	0xffffffff


	//   ....[3]....
        /*0048*/ 	.word	0xffffffff


	//   ....[4]....
        /*004c*/ 	.word	0xffffffff


	//   ....[5]....
        /*0050*/ 	.word	0xffffffff


	//----- nvinfo : EIATTR_COOP_GROUP_INSTR_OFFSETS
	.align		4
.L_24:
        /*0054*/ 	.byte	0x04, 0x28
        /*0056*/ 	.short	(.L_26 - .L_25)


	//   ....[0]....
.L_25:
        /*0058*/ 	.word	0x00000060


	//   ....[1]....
        /*005c*/ 	.word	0x00000070


	//   ....[2]....
        /*0060*/ 	.word	0x00000130


	//   ....[3]....
        /*0064*/ 	.word	0x00000720


	//   ....[4]....
        /*0068*/ 	.word	0x00000c60


	//   ....[5]....
        /*006c*/ 	.word	0x000016d0


	//----- nvinfo : EIATTR_REG_RECONFIG
	.align		4
.L_26:
        /*0070*/ 	.byte	0x01, 0x54
	.zero		2


	//----- nvinfo : EIATTR_MBARRIER_INSTR_OFFSETS
	.align		4
        /*0074*/ 	.byte	0x04, 0x39
        /*0076*/ 	.short	(.L_28 - .L_27)


	//   ....[0]....
.L_27:
        /*0078*/ 	.word	0x00000250
        /*007c*/ 	.word	0x000000ff
        /*0080*/ 	.word	0x00000000
        /*0084*/ 	.short	0x0100
        /*0086*/ 	.byte	0x08
	.zero		1


	//   ....[1]....
        /*0088*/ 	.word	0x00000260
        /*008c*/ 	.word	0x000000ff
        /*0090*/ 	.word	0x00000128
        /*0094*/ 	.short	0x0100
        /*0096*/ 	.byte	0x08
	.zero		1


	//   ....[2]....
        /*0098*/ 	.word	0x00000270
        /*009c*/ 	.word	0x000000ff
        /*00a0*/ 	.word	0x00000008
        /*00a4*/ 	.short	0x0100
        /*00a6*/ 	.byte	0x08
	.zero		1


	//   ....[3]....
        /*00a8*/ 	.word	0x00000280
        /*00ac*/ 	.word	0x000000ff
        /*00b0*/ 	.word	0x00000130
        /*00b4*/ 	.short	0x0100
        /*00b6*/ 	.byte	0x08
	.zero		1


	//   ....[4]....
        /*00b8*/ 	.word	0x00000290
        /*00bc*/ 	.word	0x000000ff
        /*00c0*/ 	.word	0x00000010
        /*00c4*/ 	.short	0x0100
        /*00c6*/ 	.byte	0x08
	.zero		1


	//   ....[5]....
        /*00c8*/ 	.word	0x000002a0
        /*00cc*/ 	.word	0x000000ff
        /*00d0*/ 	.word	0x00000138
        /*00d4*/ 	.short	0x0100
        /*00d6*/ 	.byte	0x08
	.zero		1


	//   ....[6]....
        /*00d8*/ 	.word	0x000002b0
        /*00dc*/ 	.word	0x000000ff
        /*00e0*/ 	.word	0x00000018
        /*00e4*/ 	.short	0x0100
        /*00e6*/ 	.byte	0x08
	.zero		1


	//   ....[7]....
        /*00e8*/ 	.word	0x000002c0
        /*00ec*/ 	.word	0x000000ff
        /*00f0*/ 	.word	0x00000140
        /*00f4*/ 	.short	0x0100
        /*00f6*/ 	.byte	0x08
	.zero		1


	//   ....[8]....
        /*00f8*/ 	.word	0x000002d0
        /*00fc*/ 	.word	0x000000ff
        /*0100*/ 	.word	0x00000020
        /*0104*/ 	.short	0x0100
        /*0106*/ 	.byte	0x08
	.zero		1


	//   ....[9]....
        /*0108*/ 	.word	0x000002e0
        /*010c*/ 	.word	0x000000ff
        /*0110*/ 	.word	0x00000148
        /*0114*/ 	.short	0x0100
        /*0116*/ 	.byte	0x08
	.zero		1


	//   ....[10]....
        /*0118*/ 	.word	0x000002f0
        /*011c*/ 	.word	0x000000ff
        /*0120*/ 	.word	0x00000028
        /*0124*/ 	.short	0x0100
        /*0126*/ 	.byte	0x08
	.zero		1


	//   ....[11]....
        /*0128*/ 	.word	0x00000300
        /*012c*/ 	.word	0x000000ff
        /*0130*/ 	.word	0x00000150
        /*0134*/ 	.short	0x0100
        /*0136*/ 	.byte	0x08
	.zero		1


	//   ....[12]....
        /*0138*/ 	.word	0x00000310
        /*013c*/ 	.word	0x000000ff
        /*0140*/ 	.word	0x00000030
        /*0144*/ 	.short	0x0100
        /*0146*/ 	.byte	0x08
	.zero		1


	//   ....[13]....
        /*0148*/ 	.word	0x00000320
        /*014c*/ 	.word	0x000000ff
        /*0150*/ 	.word	0x00000158
        /*0154*/ 	.short	0x0100
        /*0156*/ 	.byte	0x08
	.zero		1


	//   ....[14]....
        /*0158*/ 	.word	0x00000330
        /*015c*/ 	.word	0x000000ff
        /*0160*/ 	.word	0x00000038
        /*0164*/ 	.short	0x0100
        /*0166*/ 	.byte	0x08
	.zero		1


	//   ....[15]....
        /*0168*/ 	.word	0x00000340
        /*016c*/ 	.word	0x000000ff
        /*0170*/ 	.word	0x00000160
        /*0174*/ 	.short	0x0100
        /*0176*/ 	.byte	0x08
	.zero		1


	//   ....[16]....
        /*0178*/ 	.word	0x00000350
        /*017c*/ 	.word	0x000000ff
        /*0180*/ 	.word	0x00000040
        /*0184*/ 	.short	0x0100
        /*0186*/ 	.byte	0x08
	.zero		1


	//   ....[17]....
        /*0188*/ 	.word	0x00000360
        /*018c*/ 	.word	0x000000ff
        /*0190*/ 	.word	0x00000168
        /*0194*/ 	.short	0x0100
        /*0196*/ 	.byte	0x08
	.zero		1


	//   ....[18]....
        /*0198*/ 	.word	0x00000370
        /*019c*/ 	.word	0x000000ff
        /*01a0*/ 	.word	0x00000048
        /*01a4*/ 	.short	0x0100
        /*01a6*/ 	.byte	0x08
	.zero		1


	//   ....[19]....
        /*01a8*/ 	.word	0x00000380
        /*01ac*/ 	.word	0x000000ff
        /*01b0*/ 	.word	0x00000170
        /*01b4*/ 	.short	0x0100
        /*01b6*/ 	.byte	0x08
	.zero		1


	//   ....[20]....
        /*01b8*/ 	.word	0x00000390
        /*01bc*/ 	.word	0x000000ff
        /*01c0*/ 	.word	0x00000050
        /*01c4*/ 	.short	0x0100
        /*01c6*/ 	.byte	0x08
	.zero		1


	//   ....[21]....
        /*01c8*/ 	.word	0x000003a0
        /*01cc*/ 	.word	0x000000ff
        /*01d0*/ 	.word	0x00000178
        /*01d4*/ 	.short	0x0100
        /*01d6*/ 	.byte	0x08
	.zero		1


	//   ....[22]....
        /*01d8*/ 	.word	0x000003b0
        /*01dc*/ 	.word	0x000000ff
        /*01e0*/ 	.word	0x00000058
        /*01e4*/ 	.short	0x0100
        /*01e6*/ 	.byte	0x08
	.zero		1


	//   ....[23]....
        /*01e8*/ 	.word	0x000003c0
        /*01ec*/ 	.word	0x000000ff
        /*01f0*/ 	.word	0x00000180
        /*01f4*/ 	.short	0x0100
        /*01f6*/ 	.byte	0x08
	.zero		1


	//   ....[24]....
        /*01f8*/ 	.word	0x000003d0
        /*01fc*/ 	.word	0x000000ff
        /*0200*/ 	.word	0x00000060
        /*0204*/ 	.short	0x0100
        /*0206*/ 	.byte	0x08
	.zero		1


	//   ....[25]....
        /*0208*/ 	.word	0x000003e0
        /*020c*/ 	.word	0x000000ff
        /*0210*/ 	.word	0x00000188
        /*0214*/ 	.short	0x0100
        /*0216*/ 	.byte	0x08
	.zero		1


	//   ....[26]....
        /*0218*/ 	.word	0x000003f0
        /*021c*/ 	.word	0x000000ff
        /*0220*/ 	.word	0x00000068
        /*0224*/ 	.short	0x0100
        /*0226*/ 	.byte	0x08
	.zero		1


	//   ....[27]....
        /*0228*/ 	.word	0x00000400
        /*022c*/ 	.word	0x000000ff
        /*0230*/ 	.word	0x00000190
        /*0234*/ 	.short	0x0100
        /*0236*/ 	.byte	0x08
	.zero		1


	//   ....[28]....
        /*0238*/ 	.word	0x00000410
        /*023c*/ 	.word	0x000000ff
        /*0240*/ 	.word	0x00000070
        /*0244*/ 	.short	0x0100
        /*0246*/ 	.byte	0x08
	.zero		1


	//   ....[29]....
        /*0248*/ 	.word	0x00000420
        /*024c*/ 	.word	0x000000ff
        /*0250*/ 	.word	0x00000198
        /*0254*/ 	.short	0x0100
        /*0256*/ 	.byte	0x08
	.zero		1


	//   ....[30]....
        /*0258*/ 	.word	0x00000430
        /*025c*/ 	.word	0x000000ff
        /*0260*/ 	.word	0x00000078
        /*0264*/ 	.short	0x0100
        /*0266*/ 	.byte	0x08
	.zero		1


	//   ....[31]....
        /*0268*/ 	.word	0x00000440
        /*026c*/ 	.word	0x000000ff
        /*0270*/ 	.word	0x000001a0
        /*0274*/ 	.short	0x0100
        /*0276*/ 	.byte	0x08
	.zero		1


	//   ....[32]....
        /*0278*/ 	.word	0x00000450
        /*027c*/ 	.word	0x000000ff
        /*0280*/ 	.word	0x00000080
        /*0284*/ 	.short	0x0100
        /*0286*/ 	.byte	0x08
	.zero		1


	//   ....[33]....
        /*0288*/ 	.word	0x00000460
        /*028c*/ 	.word	0x000000ff
        /*0290*/ 	.word	0x000001a8
        /*0294*/ 	.short	0x0100
        /*0296*/ 	.byte	0x08
	.zero		1


	//   ....[34]....
        /*0298*/ 	.word	0x00000470
        /*029c*/ 	.word	0x000000ff
        /*02a0*/ 	.word	0x00000088
        /*02a4*/ 	.short	0x0100
        /*02a6*/ 	.byte	0x08
	.zero		1


	//   ....[35]....
        /*02a8*/ 	.word	0x00000480
        /*02ac*/ 	.word	0x000000ff
        /*02b0*/ 	.word	0x000001b0
        /*02b4*/ 	.short	0x0100
        /*02b6*/ 	.byte	0x08
	.zero		1


	//   ....[36]....
        /*02b8*/ 	.word	0x00000490
        /*02bc*/ 	.word	0x000000ff
        /*02c0*/ 	.word	0x00000090
        /*02c4*/ 	.short	0x0100
        /*02c6*/ 	.byte	0x08
	.zero		1


	//   ....[37]....
        /*02c8*/ 	.word	0x000004a0
        /*02cc*/ 	.word	0x000000ff
        /*02d0*/ 	.word	0x000001b8
        /*02d4*/ 	.short	0x0100
        /*02d6*/ 	.byte	0x08
	.zero		1


	//   ....[38]....
        /*02d8*/ 	.word	0x000004b0
        /*02dc*/ 	.word	0x000000ff
        /*02e0*/ 	.word	0x00000098
        /*02e4*/ 	.short	0x0100
        /*02e6*/ 	.byte	0x08
	.zero		1


	//   ....[39]....
        /*02e8*/ 	.word	0x000004c0
        /*02ec*/ 	.word	0x000000ff
        /*02f0*/ 	.word	0x000001c0
        /*02f4*/ 	.short	0x0100
        /*02f6*/ 	.byte	0x08
	.zero		1


	//   ....[40]....
        /*02f8*/ 	.word	0x000004d0
        /*02fc*/ 	.word	0x000000ff
        /*0300*/ 	.word	0x000000a0
        /*0304*/ 	.short	0x0100
        /*0306*/ 	.byte	0x08
	.zero		1


	//   ....[41]....
        /*0308*/ 	.word	0x000004e0
        /*030c*/ 	.word	0x000000ff
        /*0310*/ 	.word	0x000001c8
        /*0314*/ 	.short	0x0100
        /*0316*/ 	.byte	0x08
	.zero		1


	//   ....[42]....
        /*0318*/ 	.word	0x000004f0
        /*031c*/ 	.word	0x000000ff
        /*0320*/ 	.word	0x000000a8
        /*0324*/ 	.short	0x0100
        /*0326*/ 	.byte	0x08
	.zero		1


	//   ....[43]....
        /*0328*/ 	.word	0x00000500
        /*032c*/ 	.word	0x000000ff
        /*0330*/ 	.word	0x000001d0
        /*0334*/ 	.short	0x0100
        /*0336*/ 	.byte	0x08
	.zero		1


	//   ....[44]....
        /*0338*/ 	.word	0x00000510
        /*033c*/ 	.word	0x000000ff
        /*0340*/ 	.word	0x000000b0
        /*0344*/ 	.short	0x0100
        /*0346*/ 	.byte	0x08
	.zero		1


	//   ....[45]....
        /*0348*/ 	.word	0x00000520
        /*034c*/ 	.word	0x000000ff
        /*0350*/ 	.word	0x000001d8
        /*0354*/ 	.short	0x0100
        /*0356*/ 	.byte	0x08
	.zero		1


	//   ....[46]....
        /*0358*/ 	.word	0x00000530
        /*035c*/ 	.word	0x000000ff
        /*0360*/ 	.word	0x000000b8
        /*0364*/ 	.short	0x0100
        /*0366*/ 	.byte	0x08
	.zero		1


	//   ....[47]....
        /*0368*/ 	.word	0x00000540
        /*036c*/ 	.word	0x000000ff
        /*0370*/ 	.word	0x000001e0
        /*0374*/ 	.short	0x0100
        /*0376*/ 	.byte	0x08
	.zero		1


	//   ....[48]....
        /*0378*/ 	.word	0x00000550
        /*037c*/ 	.word	0x000000ff
        /*0380*/ 	.word	0x000000c0
        /*0384*/ 	.short	0x0100
        /*0386*/ 	.byte	0x08
	.zero		1


	//   ....[49]....
        /*0388*/ 	.word	0x00000560
        /*038c*/ 	.word	0x000000ff
        /*0390*/ 	.word	0x000001e8
        /*0394*/ 	.short	0x0100
        /*0396*/ 	.byte	0x08
	.zero		1


	//   ....[50]....
        /*0398*/ 	.word	0x00000570
        /*039c*/ 	.word	0x000000ff
        /*03a0*/ 	.word	0x000000c8
        /*03a4*/ 	.short	0x0100
        /*03a6*/ 	.byte	0x08
	.zero		1


	//   ....[51]....
        /*03a8*/ 	.word	0x00000580
        /*03ac*/ 	.word	0x000000ff
        /*03b0*/ 	.word	0x000001f0
        /*03b4*/ 	.short	0x0100
        /*03b6*/ 	.byte	0x08
	.zero		1


	//   ....[52]....
        /*03b8*/ 	.word	0x00000590
        /*03bc*/ 	.word	0x000000ff
        /*03c0*/ 	.word	0x000000d0
        /*03c4*/ 	.short	0x0100
        /*03c6*/ 	.byte	0x08
	.zero		1


	//   ....[53]....
        /*03c8*/ 	.word	0x000005a0
        /*03cc*/ 	.word	0x000000ff
        /*03d0*/ 	.word	0x000001f8
        /*03d4*/ 	.short	0x0100
        /*03d6*/ 	.byte	0x08
	.zero		1


	//   ....[54]....
        /*03d8*/ 	.word	0x000005b0
        /*03dc*/ 	.word	0x000000ff
        /*03e0*/ 	.word	0x000000d8
        /*03e4*/ 	.short	0x0100
        /*03e6*/ 	.byte	0x08
	.zero		1


	//   ....[55]....
        /*03e8*/ 	.word	0x000005c0
        /*03ec*/ 	.word	0x000000ff
        /*03f0*/ 	.word	0x00000200
        /*03f4*/ 	.short	0x0100
        /*03f6*/ 	.byte	0x08
	.zero		1


	//   ....[56]....
        /*03f8*/ 	.word	0x000005d0
        /*03fc*/ 	.word	0x000000ff
        /*0400*/ 	.word	0x000000e0
        /*0404*/ 	.short	0x0100
        /*0406*/ 	.byte	0x08
	.zero		1


	//   ....[57]....
        /*0408*/ 	.word	0x000005e0
        /*040c*/ 	.word	0x000000ff
        /*0410*/ 	.word	0x00000208
        /*0414*/ 	.short	0x0100
        /*0416*/ 	.byte	0x08
	.zero		1


	//   ....[58]....
        /*0418*/ 	.word	0x000005f0
        /*041c*/ 	.word	0x000000ff
        /*0420*/ 	.word	0x000000e8
        /*0424*/ 	.short	0x0100
        /*0426*/ 	.byte	0x08
	.zero		1


	//   ....[59]....
        /*0428*/ 	.word	0x00000600
        /*042c*/ 	.word	0x000000ff
        /*0430*/ 	.word	0x00000210
        /*0434*/ 	.short	0x0100
        /*0436*/ 	.byte	0x08
	.zero		1


	//   ....[60]....
        /*0438*/ 	.word	0x00000610
        /*043c*/ 	.word	0x000000ff
        /*0440*/ 	.word	0x000000f0
        /*0444*/ 	.short	0x0100
        /*0446*/ 	.byte	0x08
	.zero		1


	//   ....[61]....
        /*0448*/ 	.word	0x00000620
        /*044c*/ 	.word	0x000000ff
        /*0450*/ 	.word	0x00000218
        /*0454*/ 	.short	0x0100
        /*0456*/ 	.byte	0x08
	.zero		1


	//   ....[62]....
        /*0458*/ 	.word	0x00000630
        /*045c*/ 	.word	0x000000ff
        /*0460*/ 	.word	0x000000f8
        /*0464*/ 	.short	0x0100
        /*0466*/ 	.byte	0x08
	.zero		1


	//   ....[63]....
        /*0468*/ 	.word	0x00000640
        /*046c*/ 	.word	0x000000ff
        /*0470*/ 	.word	0x00000220
        /*0474*/ 	.short	0x0100
        /*0476*/ 	.byte	0x08
	.zero		1


	//   ....[64]....
        /*0478*/ 	.word	0x00000650
        /*047c*/ 	.word	0x000000ff
        /*0480*/ 	.word	0x00000100
        /*0484*/ 	.short	0x0100
        /*0486*/ 	.byte	0x08
	.zero		1


	//   ....[65]....
        /*0488*/ 	.word	0x00000660
        /*048c*/ 	.word	0x000000ff
        /*0490*/ 	.word	0x00000228
        /*0494*/ 	.short	0x0100
        /*0496*/ 	.byte	0x08
	.zero		1


	//   ....[66]....
        /*0498*/ 	.word	0x00000670
        /*049c*/ 	.word	0x000000ff
        /*04a0*/ 	.word	0x00000108
        /*04a4*/ 	.short	0x0100
        /*04a6*/ 	.byte	0x08
	.zero		1


	//   ....[67]....
        /*04a8*/ 	.word	0x00000680
        /*04ac*/ 	.word	0x000000ff
        /*04b0*/ 	.word	0x00000230
        /*04b4*/ 	.short	0x0100
        /*04b6*/ 	.byte	0x08
	.zero		1


	//   ....[68]....
        /*04b8*/ 	.word	0x00000690
        /*04bc*/ 	.word	0x000000ff
        /*04c0*/ 	.word	0x00000110
        /*04c4*/ 	.short	0x0100
        /*04c6*/ 	.byte	0x08
	.zero		1


	//   ....[69]....
        /*04c8*/ 	.word	0x000006a0
        /*04cc*/ 	.word	0x000000ff
        /*04d0*/ 	.word	0x00000238
        /*04d4*/ 	.short	0x0100
        /*04d6*/ 	.byte	0x08
	.zero		1


	//   ....[70]....
        /*04d8*/ 	.word	0x000006b0
        /*04dc*/ 	.word	0x000000ff
        /*04e0*/ 	.word	0x00000118
        /*04e4*/ 	.short	0x0100
        /*04e6*/ 	.byte	0x08
	.zero		1


	//   ....[71]....
        /*04e8*/ 	.word	0x000006c0
        /*04ec*/ 	.word	0x000000ff
        /*04f0*/ 	.word	0x00000240
        /*04f4*/ 	.short	0x0100
        /*04f6*/ 	.byte	0x08
	.zero		1


	//   ....[72]....
        /*04f8*/ 	.word	0x000006d0
        /*04fc*/ 	.word	0x000000ff
        /*0500*/ 	.word	0x00000120
        /*0504*/ 	.short	0x0100
        /*0506*/ 	.byte	0x08
	.zero		1


	//   ....[73]....
        /*0508*/ 	.word	0x000006e0
        /*050c*/ 	.word	0x000000ff
        /*0510*/ 	.word	0x00000248
        /*0514*/ 	.short	0x0100
        /*0516*/ 	.byte	0x08
	.zero		1


	//   ....[74]....
        /*0518*/ 	.word	0x00000b60
        /*051c*/ 	.word	0x000000ff
        /*0520*/ 	.word	0x00000260
        /*0524*/ 	.short	0x0100
        /*0526*/ 	.byte	0x06
	.zero		1


	//   ....[75]....
        /*0528*/ 	.word	0x00000bf0
        /*052c*/ 	.word	0x000000ff
        /*0530*/ 	.word	0x00000268
        /*0534*/ 	.short	0x0100
        /*0536*/ 	.byte	0x06
	.zero		1


	//   ....[76]....
        /*0538*/ 	.word	0x00001a10
        /*053c*/ 	.word	0x000000ff
        /*0540*/ 	.word	0x00000000
        /*0544*/ 	.short	0x010a
        /*0546*/ 	.byte	0x06
	.zero		1


	//   ....[77]....
        /*0548*/ 	.word	0x00001a50
        /*054c*/ 	.word	0x000000ff
        /*0550*/ 	.word	0x00000000
        /*0554*/ 	.short	0x010a
        /*0556*/ 	.byte	0x06
	.zero		1


	//   ....[78]....
        /*0558*/ 	.word	0x00002040
        /*055c*/ 	.word	0x000000ff
        /*0560*/ 	.word	0x00000000
        /*0564*/ 	.short	0x010a
        /*0566*/ 	.byte	0x0c
	.zero		1


	//   ....[79]....
        /*0568*/ 	.word	0x00002080
        /*056c*/ 	.word	0x000000ff
        /*0570*/ 	.word	0x00000000
        /*0574*/ 	.short	0x010a
        /*0576*/ 	.byte	0x0c
	.zero		1


	//   ....[80]....
        /*0578*/ 	.word	0x00002460
        /*057c*/ 	.word	0x0000000a
        /*0580*/ 	.word	0x00000000
        /*0584*/ 	.short	0x0101
        /*0586*/ 	.byte	0x3f
	.zero		1


	//   ....[81]....
        /*0588*/ 	.word	0x00002920
        /*058c*/ 	.word	0x00000008
        /*0590*/ 	.word	0x00000000
        /*0594*/ 	.short	0x0101
        /*0596*/ 	.byte	0x3f
	.zero		1


	//   ....[82]....
        /*0598*/ 	.word	0x00006320
        /*059c*/ 	.word	0x00000012
        /*05a0*/ 	.word	0x00000128
        /*05a4*/ 	.short	0x010a
        /*05a6*/ 	.byte	0x3f
	.zero		1


	//   ....[83]....
        /*05a8*/ 	.word	0x00006720
        /*05ac*/ 	.word	0x00000008
        /*05b0*/ 	.word	0x00000268
        /*05b4*/ 	.short	0x0101
        /*05b6*/ 	.byte	0x3f
	.zero		1


	//   ....[84]....
        /*05b8*/ 	.word	0x00006e00
        /*05bc*/ 	.word	0x00000007
        /*05c0*/ 	.word	0x00000000
        /*05c4*/ 	.short	0x010a
        /*05c6*/ 	.byte	0x3f
	.zero		1


	//   ....[85]....
        /*05c8*/ 	.word	0x00006e80
        /*05cc*/ 	.word	0x00000006
        /*05d0*/ 	.word	0x00000000
        /*05d4*/ 	.short	0x010a
        /*05d6*/ 	.byte	0x3f
	.zero		1


	//   ....[86]....
        /*05d8*/ 	.word	0x00006f10
        /*05dc*/ 	.word	0x00000007
        /*05e0*/ 	.word	0x00000000
        /*05e4*/ 	.short	0x010a
        /*05e6*/ 	.byte	0x3f
	.zero		1


	//   ....[87]....
        /*05e8*/ 	.word	0x00006fa0
        /*05ec*/ 	.word	0x00000006
        /*05f0*/ 	.word	0x00000000
        /*05f4*/ 	.short	0x010a
        /*05f6*/ 	.byte	0x3f
	.zero		1


	//   ....[88]....
        /*05f8*/ 	.word	0x00007030
        /*05fc*/ 	.word	0x00000007
        /*0600*/ 	.word	0x00000000
        /*0604*/ 	.short	0x010a
        /*0606*/ 	.byte	0x3f
	.zero		1


	//   ....[89]....
        /*0608*/ 	.word	0x000070c0
        /*060c*/ 	.word	0x00000006
        /*0610*/ 	.word	0x00000000
        /*0614*/ 	.short	0x010a
        /*0616*/ 	.byte	0x3f
	.zero		1


	//   ....[90]....
        /*0618*/ 	.word	0x00007150
        /*061c*/ 	.word	0x00000007
        /*0620*/ 	.word	0x00000000
        /*0624*/ 	.short	0x010a
        /*0626*/ 	.byte	0x3f
	.zero		1


	//   ....[91]....
        /*0628*/ 	.word	0x000071e0
        /*062c*/ 	.word	0x00000006
        /*0630*/ 	.word	0x00000000
        /*0634*/ 	.short	0x010a
        /*0636*/ 	.byte	0x3f
	.zero		1


	//   ....[92]....
        /*0638*/ 	.word	0x00007270
        /*063c*/ 	.word	0x00000007
        /*0640*/ 	.word	0x00000000
        /*0644*/ 	.short	0x010a
        /*0646*/ 	.byte	0x3f
	.zero		1


	//   ....[93]....
        /*0648*/ 	.word	0x00007300
        /*064c*/ 	.word	0x00000006
        /*0650*/ 	.word	0x00000000
        /*0654*/ 	.short	0x010a
        /*0656*/ 	.byte	0x3f
	.zero		1


	//   ....[94]....
        /*0658*/ 	.word	0x00007390
        /*065c*/ 	.word	0x00000007
        /*0660*/ 	.word	0x00000000
        /*0664*/ 	.short	0x010a
        /*0666*/ 	.byte	0x3f
	.zero		1


	//   ....[95]....
        /*0668*/ 	.word	0x00007420
        /*066c*/ 	.word	0x00000006
        /*0670*/ 	.word	0x00000000
        /*0674*/ 	.short	0x010a
        /*0676*/ 	.byte	0x3f
	.zero		1


	//   ....[96]....
        /*0678*/ 	.word	0x000074b0
        /*067c*/ 	.word	0x00000007
        /*0680*/ 	.word	0x00000000
        /*0684*/ 	.short	0x010a
        /*0686*/ 	.byte	0x3f
	.zero		1


	//   ....[97]....
        /*0688*/ 	.word	0x00007540
        /*068c*/ 	.word	0x00000006
        /*0690*/ 	.word	0x00000000
        /*0694*/ 	.short	0x010a
        /*0696*/ 	.byte	0x3f
	.zero		1


	//   ....[98]....
        /*0698*/ 	.word	0x000075d0
        /*069c*/ 	.word	0x00000007
        /*06a0*/ 	.word	0x00000000
        /*06a4*/ 	.short	0x010a
        /*06a6*/ 	.byte	0x3f
	.zero		1


	//   ....[99]....
        /*06a8*/ 	.word	0x00007660
        /*06ac*/ 	.word	0x00000006
        /*06b0*/ 	.word	0x00000000
        /*06b4*/ 	.short	0x010a
        /*06b6*/ 	.byte	0x3f
	.zero		1


	//   ....[100]....
        /*06b8*/ 	.word	0x000076f0
        /*06bc*/ 	.word	0x00000007
        /*06c0*/ 	.word	0x00000000
        /*06c4*/ 	.short	0x010a
        /*06c6*/ 	.byte	0x3f
	.zero		1


	//   ....[101]....
        /*06c8*/ 	.word	0x00007780
        /*06cc*/ 	.word	0x00000006
        /*06d0*/ 	.word	0x00000000
        /*06d4*/ 	.short	0x010a
        /*06d6*/ 	.byte	0x3f
	.zero		1


	//   ....[102]....
        /*06d8*/ 	.word	0x00007810
        /*06dc*/ 	.word	0x00000007
        /*06e0*/ 	.word	0x00000000
        /*06e4*/ 	.short	0x010a
        /*06e6*/ 	.byte	0x3f
	.zero		1


	//   ....[103]....
        /*06e8*/ 	.word	0x000078a0
        /*06ec*/ 	.word	0x00000006
        /*06f0*/ 	.word	0x00000000
        /*06f4*/ 	.short	0x010a
        /*06f6*/ 	.byte	0x3f
	.zero		1


	//   ....[104]....
        /*06f8*/ 	.word	0x00007930
        /*06fc*/ 	.word	0x00000007
        /*0700*/ 	.word	0x00000000
        /*0704*/ 	.short	0x010a
        /*0706*/ 	.byte	0x3f
	.zero		1


	//   ....[105]....
        /*0708*/ 	.word	0x000079c0
        /*070c*/ 	.word	0x00000006
        /*0710*/ 	.word	0x00000000
        /*0714*/ 	.short	0x010a
        /*0716*/ 	.byte	0x3f
	.zero		1


	//   ....[106]....
        /*0718*/ 	.word	0x00007a50
        /*071c*/ 	.word	0x00000007
        /*0720*/ 	.word	0x00000000
        /*0724*/ 	.short	0x010a
        /*0726*/ 	.byte	0x3f
	.zero		1


	//   ....[107]....
        /*0728*/ 	.word	0x00007ae0
        /*072c*/ 	.word	0x00000006
        /*0730*/ 	.word	0x00000000
        /*0734*/ 	.short	0x010a
        /*0736*/ 	.byte	0x3f
	.zero		1


	//   ....[108]....
        /*0738*/ 	.word	0x00007b70
        /*073c*/ 	.word	0x00000007
        /*0740*/ 	.word	0x00000000
        /*0744*/ 	.short	0x010a
        /*0746*/ 	.byte	0x3f
	.zero		1


	//   ....[109]....
        /*0748*/ 	.word	0x00007c00
        /*074c*/ 	.word	0x00000006
        /*0750*/ 	.word	0x00000000
        /*0754*/ 	.short	0x010a
        /*0756*/ 	.byte	0x3f
	.zero		1


	//   ....[110]....
        /*0758*/ 	.word	0x00007c90
        /*075c*/ 	.word	0x00000007
        /*0760*/ 	.word	0x00000000
        /*0764*/ 	.short	0x010a
        /*0766*/ 	.byte	0x3f
	.zero		1


	//   ....[111]....
        /*0768*/ 	.word	0x00007d20
        /*076c*/ 	.word	0x00000006
        /*0770*/ 	.word	0x00000000
        /*0774*/ 	.short	0x010a
        /*0776*/ 	.byte	0x3f
	.zero		1


	//   ....[112]....
        /*0778*/ 	.word	0x00007db0
        /*077c*/ 	.word	0x00000007
        /*0780*/ 	.word	0x00000000
        /*0784*/ 	.short	0x010a
        /*0786*/ 	.byte	0x3f
	.zero		1


	//   ....[113]....
        /*0788*/ 	.word	0x00007e40
        /*078c*/ 	.word	0x00000006
        /*0790*/ 	.word	0x00000000
        /*0794*/ 	.short	0x010a
        /*0796*/ 	.byte	0x3f
	.zero		1


	//   ....[114]....
        /*0798*/ 	.word	0x00007ed0
        /*079c*/ 	.word	0x00000007
        /*07a0*/ 	.word	0x00000000
        /*07a4*/ 	.short	0x010a
        /*07a6*/ 	.byte	0x3f
	.zero		1


	//   ....[115]....
        /*07a8*/ 	.word	0x00007f60
        /*07ac*/ 	.word	0x00000006
        /*07b0*/ 	.word	0x00000000
        /*07b4*/ 	.short	0x010a
        /*07b6*/ 	.byte	0x3f
	.zero		1


	//   ....[116]....
        /*07b8*/ 	.word	0x00007ff0
        /*07bc*/ 	.word	0x00000007
        /*07c0*/ 	.word	0x00000000
        /*07c4*/ 	.short	0x010a
        /*07c6*/ 	.byte	0x3f
	.zero		1


	//   ....[117]....
        /*07c8*/ 	.word	0x00008080
        /*07cc*/ 	.word	0x00000006
        /*07d0*/ 	.word	0x00000000
        /*07d4*/ 	.short	0x010a
        /*07d6*/ 	.byte	0x3f
	.zero		1


	//   ....[118]....
        /*07d8*/ 	.word	0x00008110
        /*07dc*/ 	.word	0x00000007
        /*07e0*/ 	.word	0x00000000
        /*07e4*/ 	.short	0x010a
        /*07e6*/ 	.byte	0x3f
	.zero		1


	//   ....[119]....
        /*07e8*/ 	.word	0x000081a0
        /*07ec*/ 	.word	0x00000006
        /*07f0*/ 	.word	0x00000000
        /*07f4*/ 	.short	0x010a
        /*07f6*/ 	.byte	0x3f
	.zero		1


	//   ....[120]....
        /*07f8*/ 	.word	0x00008230
        /*07fc*/ 	.word	0x00000005
        /*0800*/ 	.word	0x00000000
        /*0804*/ 	.short	0x010a
        /*0806*/ 	.byte	0x3f
	.zero		1


	//   ....[121]....
        /*0808*/ 	.word	0x000082a0
        /*080c*/ 	.word	0x00000009
        /*0810*/ 	.word	0x00000000
        /*0814*/ 	.short	0x010a
        /*0816*/ 	.byte	0x3f
	.zero		1


	//   ....[122]....
        /*0818*/ 	.word	0x00008300
        /*081c*/ 	.word	0x0000000b
        /*0820*/ 	.word	0x00000000
        /*0824*/ 	.short	0x010a
        /*0826*/ 	.byte	0x3f
	.zero		1


	//   ....[123]....
        /*0828*/ 	.word	0x000083d0
        /*082c*/ 	.word	0x00000012
        /*0830*/ 	.word	0x00000128
        /*0834*/ 	.short	0x010a
        /*0836*/ 	.byte	0x3f
	.zero		1


	//   ....[124]....
        /*0838*/ 	.word	0x000084a0
        /*083c*/ 	.word	0x00000007
        /*0840*/ 	.word	0x00000000
        /*0844*/ 	.short	0x010a
        /*0846*/ 	.byte	0x3f
	.zero		1


	//   ....[125]....
        /*0848*/ 	.word	0x000084f0
        /*084c*/ 	.word	0x00000006
        /*0850*/ 	.word	0x00000000
        /*0854*/ 	.short	0x010a
        /*0856*/ 	.byte	0x3f
	.zero		1


	//   ....[126]....
        /*0858*/ 	.word	0x00008540
        /*085c*/ 	.word	0x00000007
        /*0860*/ 	.word	0x00000000
        /*0864*/ 	.short	0x010a
        /*0866*/ 	.byte	0x3f
	.zero		1


	//   ....[127]....
        /*0868*/ 	.word	0x00008590
        /*086c*/ 	.word	0x00000006
        /*0870*/ 	.word	0x00000000
        /*0874*/ 	.short	0x010a
        /*0876*/ 	.byte	0x3f
	.zero		1


	//   ....[128]....
        /*0878*/ 	.word	0x000085e0
        /*087c*/ 	.word	0x00000007
        /*0880*/ 	.word	0x00000000
        /*0884*/ 	.short	0x010a
        /*0886*/ 	.byte	0x3f
	.zero		1


	//   ....[129]....
        /*0888*/ 	.word	0x00008630
        /*088c*/ 	.word	0x00000006
        /*0890*/ 	.word	0x00000000
        /*0894*/ 	.short	0x010a
        /*0896*/ 	.byte	0x3f
	.zero		1


	//   ....[130]....
        /*0898*/ 	.word	0x00008680
        /*089c*/ 	.word	0x00000007
        /*08a0*/ 	.word	0x00000000
        /*08a4*/ 	.short	0x010a
        /*08a6*/ 	.byte	0x3f
	.zero		1


	//   ....[131]....
        /*08a8*/ 	.word	0x000086d0
        /*08ac*/ 	.word	0x00000006
        /*08b0*/ 	.word	0x00000000
        /*08b4*/ 	.short	0x010a
        /*08b6*/ 	.byte	0x3f
	.zero		1


	//   ....[132]....
        /*08b8*/ 	.word	0x00008720
        /*08bc*/ 	.word	0x00000007
        /*08c0*/ 	.word	0x00000000
        /*08c4*/ 	.short	0x010a
        /*08c6*/ 	.byte	0x3f
	.zero		1


	//   ....[133]....
        /*08c8*/ 	.word	0x00008770
        /*08cc*/ 	.word	0x00000006
        /*08d0*/ 	.word	0x00000000
        /*08d4*/ 	.short	0x010a
        /*08d6*/ 	.byte	0x3f
	.zero		1


	//   ....[134]....
        /*08d8*/ 	.word	0x000087c0
        /*08dc*/ 	.word	0x00000007
        /*08e0*/ 	.word	0x00000000
        /*08e4*/ 	.short	0x010a
        /*08e6*/ 	.byte	0x3f
	.zero		1


	//   ....[135]....
        /*08e8*/ 	.word	0x00008810
        /*08ec*/ 	.word	0x00000006
        /*08f0*/ 	.word	0x00000000
        /*08f4*/ 	.short	0x010a
        /*08f6*/ 	.byte	0x3f
	.zero		1


	//   ....[136]....
        /*08f8*/ 	.word	0x00008860
        /*08fc*/ 	.word	0x00000007
        /*0900*/ 	.word	0x00000000
        /*0904*/ 	.short	0x010a
        /*0906*/ 	.byte	0x3f
	.zero		1


	//   ....[137]....
        /*0908*/ 	.word	0x000088b0
        /*090c*/ 	.word	0x00000006
        /*0910*/ 	.word	0x00000000
        /*0914*/ 	.short	0x010a
        /*0916*/ 	.byte	0x3f
	.zero		1


	//   ....[138]....
        /*0918*/ 	.word	0x00008900
        /*091c*/ 	.word	0x00000007
        /*0920*/ 	.word	0x00000000
        /*0924*/ 	.short	0x010a
        /*0926*/ 	.byte	0x3f
	.zero		1


	//   ....[139]....
        /*0928*/ 	.word	0x00008950
        /*092c*/ 	.word	0x00000006
        /*0930*/ 	.word	0x00000000
        /*0934*/ 	.short	0x010a
        /*0936*/ 	.byte	0x3f
	.zero		1


	//   ....[140]....
        /*0938*/ 	.word	0x000089a0
        /*093c*/ 	.word	0x00000007
        /*0940*/ 	.word	0x00000000
        /*0944*/ 	.short	0x010a
        /*0946*/ 	.byte	0x3f
	.zero		1


	//   ....[141]....
        /*0948*/ 	.word	0x000089f0
        /*094c*/ 	.word	0x00000006
        /*0950*/ 	.word	0x00000000
        /*0954*/ 	.short	0x010a
        /*0956*/ 	.byte	0x3f
	.zero		1


	//   ....[142]....
        /*0958*/ 	.word	0x00008a40
        /*095c*/ 	.word	0x00000007
        /*0960*/ 	.word	0x00000000
        /*0964*/ 	.short	0x010a
        /*0966*/ 	.byte	0x3f
	.zero		1


	//   ....[143]....
        /*0968*/ 	.word	0x00008a90
        /*096c*/ 	.word	0x00000006
        /*0970*/ 	.word	0x00000000
        /*0974*/ 	.short	0x010a
        /*0976*/ 	.byte	0x3f
	.zero		1


	//   ....[144]....
        /*0978*/ 	.word	0x00008ae0
        /*097c*/ 	.word	0x00000007
        /*0980*/ 	.word	0x00000000
        /*0984*/ 	.short	0x010a
        /*0986*/ 	.byte	0x3f
	.zero		1


	//   ....[145]....
        /*0988*/ 	.word	0x00008b30
        /*098c*/ 	.word	0x00000006
        /*0990*/ 	.word	0x00000000
        /*0994*/ 	.short	0x010a
        /*0996*/ 	.byte	0x3f
	.zero		1


	//   ....[146]....
        /*0998*/ 	.word	0x00008b80
        /*099c*/ 	.word	0x00000007
        /*09a0*/ 	.word	0x00000000
        /*09a4*/ 	.short	0x010a
        /*09a6*/ 	.byte	0x3f
	.zero		1


	//   ....[147]....
        /*09a8*/ 	.word	0x00008bd0
        /*09ac*/ 	.word	0x00000006
        /*09b0*/ 	.word	0x00000000
        /*09b4*/ 	.short	0x010a
        /*09b6*/ 	.byte	0x3f
	.zero		1


	//   ....[148]....
        /*09b8*/ 	.word	0x00008c20
        /*09bc*/ 	.word	0x00000007
        /*09c0*/ 	.word	0x00000000
        /*09c4*/ 	.short	0x010a
        /*09c6*/ 	.byte	0x3f
	.zero		1


	//   ....[149]....
        /*09c8*/ 	.word	0x00008c70
        /*09cc*/ 	.word	0x00000006
        /*09d0*/ 	.word	0x00000000
        /*09d4*/ 	.short	0x010a
        /*09d6*/ 	.byte	0x3f
	.zero		1


	//   ....[150]....
        /*09d8*/ 	.word	0x00008cc0
        /*09dc*/ 	.word	0x00000007
        /*09e0*/ 	.word	0x00000000
        /*09e4*/ 	.short	0x010a
        /*09e6*/ 	.byte	0x3f
	.zero		1


	//   ....[151]....
        /*09e8*/ 	.word	0x00008d10
        /*09ec*/ 	.word	0x00000006
        /*09f0*/ 	.word	0x00000000
        /*09f4*/ 	.short	0x010a
        /*09f6*/ 	.byte	0x3f
	.zero		1


	//   ....[152]....
        /*09f8*/ 	.word	0x00008d60
        /*09fc*/ 	.word	0x00000007
        /*0a00*/ 	.word	0x00000000
        /*0a04*/ 	.short	0x010a
        /*0a06*/ 	.byte	0x3f
	.zero		1


	//   ....[153]....
        /*0a08*/ 	.word	0x00008db0
        /*0a0c*/ 	.word	0x00000006
        /*0a10*/ 	.word	0x00000000
        /*0a14*/ 	.short	0x010a
        /*0a16*/ 	.byte	0x3f
	.zero		1


	//   ....[154]....
        /*0a18*/ 	.word	0x00008e00
        /*0a1c*/ 	.word	0x00000007
        /*0a20*/ 	.word	0x00000000
        /*0a24*/ 	.short	0x010a
        /*0a26*/ 	.byte	0x3f
	.zero		1


	//   ....[155]....
        /*0a28*/ 	.word	0x00008e50
        /*0a2c*/ 	.word	0x00000006
        /*0a30*/ 	.word	0x00000000
        /*0a34*/ 	.short	0x010a
        /*0a36*/ 	.byte	0x3f
	.zero		1


	//   ....[156]....
        /*0a38*/ 	.word	0x00008ea0
        /*0a3c*/ 	.word	0x00000007
        /*0a40*/ 	.word	0x00000000
        /*0a44*/ 	.short	0x010a
        /*0a46*/ 	.byte	0x3f
	.zero		1


	//   ....[157]....
        /*0a48*/ 	.word	0x00008ef0
        /*0a4c*/ 	.word	0x00000006
        /*0a50*/ 	.word	0x00000000
        /*0a54*/ 	.short	0x010a
        /*0a56*/ 	.byte	0x3f
	.zero		1


	//   ....[158]....
        /*0a58*/ 	.word	0x00008f40
        /*0a5c*/ 	.word	0x00000007
        /*0a60*/ 	.word	0x00000000
        /*0a64*/ 	.short	0x010a
        /*0a66*/ 	.byte	0x3f
	.zero		1


	//   ....[159]....
        /*0a68*/ 	.word	0x00008f90
        /*0a6c*/ 	.word	0x00000006
        /*0a70*/ 	.word	0x00000000
        /*0a74*/ 	.short	0x010a
        /*0a76*/ 	.byte	0x3f
	.zero		1


	//----- nvinfo : EIATTR_NUM_MBARRIERS
	.align		4
.L_28:
        /*0a78*/ 	.byte	0x03, 0x38
        /*0a7a*/ 	.short	0x004c


	//----- nvinfo : EIATTR_EXIT_INSTR_OFFSETS
	.align		4
        /*0a7c*/ 	.byte	0x04, 0x1c
        /*0a7e*/ 	.short	(.L_30 - .L_29)


	//   ....[0]....
.L_29:
        /*0a80*/ 	.word	0x00000dc0


	//   ....[1]....
        /*0a84*/ 	.word	0x000015a0


	//   ....[2]....
        /*0a88*/ 	.word	0x00005910


	//   ....[3]....
        /*0a8c*/ 	.word	0x00005e70


	//   ....[4]....
        /*0a90*/ 	.word	0x00008280


	//----- nvinfo : EIATTR_MAX_THREADS
	.align		4
.L_30:
        /*0a94*/ 	.byte	0x04, 0x05
        /*0a96*/ 	.short	(.L_32 - .L_31)
.L_31:
        /*0a98*/ 	.word	0x00000180
        /*0a9c*/ 	.word	0x00000001
        /*0aa0*/ 	.word	0x00000001


	//----- nvinfo : EIATTR_CRS_STACK_SIZE
	.align		4
.L_32:
        /*0aa4*/ 	.byte	0x04, 0x1e
        /*0aa6*/ 	.short	(.L_34 - .L_33)
.L_33:
        /*0aa8*/ 	.word	0x00000000


	//----- nvinfo : EIATTR_CBANK_PARAM_SIZE
	.align		4
.L_34:
        /*0aac*/ 	.byte	0x03, 0x19
        /*0aae*/ 	.short	0x0470


	//----- nvinfo : EIATTR_PARAM_CBANK
	.align		4
        /*0ab0*/ 	.byte	0x04, 0x0a
        /*0ab2*/ 	.short	(.L_36 - .L_35)
	.align		4
.L_35:
        /*0ab4*/ 	.word	index@(.nv.constant0._ZN7cutlass13device_kernelINS_4gemm6kernel13GemmUniversalIN4cute5tupleIJiiiiEEENS1_10collective13CollectiveMmaINS1_37MainloopSm90TmaGmmaWarpSpecializedFP8ILi37ENS5_IJNS4_1CILi4EEESB_NSA_ILi1EEEEEENS1_35KernelTmaWarpSpecializedCooperativeEEENS5_IJNSA_ILi128EEENSA_ILi64EEENSA_ILi32EEEEEENS_12float_e5m2_tENS5_IJlSC_lEEESK_SL_NS4_8TiledMMAINS4_8MMA_AtomIJNS4_4SM904GMMA30MMA_64x64x32_F32E5M2E5M2_SS_TNILNSP_7ScaleInE1ELSR_1EEEEEENS4_6LayoutINS5_IJNSA_ILi2EEESC_SC_EEENS5_IJSC_NSA_ILi0EEESX_EEEEENS5_IJNS4_10UnderscoreES10_S10_EEEEENS4_23SM90_TMA_LOAD_MULTICASTENS4_14ComposedLayoutINS4_7SwizzleILi1ELi4ELi3EEENS4_18smem_ptr_flag_bitsILi8EEENSU_INS5_IJNSA_ILi8EEESI_EEENS5_IJSI_SC_EEEEEEEvNS4_8identityES13_S1D_vS1E_EENS_8epilogue10collective6detail29Sm90TmaWarpSpecializedAdapterINS1H_15DefaultEpilogueISK_SL_SL_NS1G_6thread17LinearCombinationISK_Li1EffLNS1L_9ScaleType4KindE0ELNS_15FloatRoundStyleE2ESK_EENS1_15EpilogueDefaultEEEEEvvEEEEvNT_6ParamsE)
        /*0ab8*/ 	.short	0x0210
        /*0aba*/ 	.short	0x0470


	//----- nvinfo : EIATTR_SW_WAR
	.align		4
.L_36:
        /*0abc*/ 	.byte	0x04, 0x36
        /*0abe*/ 	.short	(.L_38 - .L_37)
.L_37:
        /*0ac0*/ 	.word	0x00000008
.L_38:


//--------------------- .nv.callgraph             --------------------------
	.section	.nv.callgraph,"",@"SHT_CUDA_CALLGRAPH"
	.align	4
	.sectionentsize	8
	.align		4
        /*0000*/ 	.word	0x00000000
	.align		4
        /*0004*/ 	.word	0xffffffff
	.align		4
        /*0008*/ 	.word	0x00000000
	.align		4
        /*000c*/ 	.word	0xfffffffe
	.align		4
        /*0010*/ 	.word	0x00000000
	.align		4
        /*0014*/ 	.word	0xfffffffd
	.align		4
        /*0018*/ 	.word	0x00000000
	.align		4
        /*001c*/ 	.word	0xfffffffc


//--------------------- .nv.constant4             --------------------------
	.section	.nv.constant4,"a",@progbits
	.align	8
	.align		8
.nv.constant4:
        /*0000*/ 	.dword	_ZN40_INTERNAL_145ea90a_4_k_cu_1e945443_279064cuda3std3__45__cpo5beginE
	.align		8
        /*0008*/ 	.dword	_ZN40_INTERNAL_145ea90a_4_k_cu_1e945443_279064cuda3std3__45__cpo3endE
	.align		8
        /*0010*/ 	.dword	_ZN40_INTERNAL_145ea90a_4_k_cu_1e945443_279064cuda3std3__45__cpo6cbeginE
	.align		8
        /*0018*/ 	.dword	_ZN40_INTERNAL_145ea90a_4_k_cu_1e945443_279064cuda3std3__45__cpo4cendE
	.align		8
        /*0020*/ 	.dword	_ZN40_INTERNAL_145ea90a_4_k_cu_1e945443_279064cuda3std3__442_GLOBAL__N__145ea90a_4_k_cu_1e945443_279066ignoreE
	.align		8
        /*0028*/ 	.dword	_ZN40_INTERNAL_145ea90a_4_k_cu_1e945443_279064cuda3std3__419piecewise_constructE
	.align		8
        /*0030*/ 	.dword	_ZN40_INTERNAL_145ea90a_4_k_cu_1e945443_279064cuda3std3__48in_placeE
	.align		8
        /*0038*/ 	.dword	_ZN40_INTERNAL_145ea90a_4_k_cu_1e945443_279064cuda3std6ranges3__45__cpo4swapE
	.align		8
        /*0040*/ 	.dword	_ZN40_INTERNAL_145ea90a_4_k_cu_1e945443_279064cuda3std6ranges3__45__cpo9iter_moveE
	.align		8
        /*0048*/ 	.dword	_ZN40_INTERNAL_145ea90a_4_k_cu_1e945443_279064cute7productE
	.align		8
        /*0050*/ 	.dword	_ZN40_INTERNAL_145ea90a_4_k_cu_1e945443_279064cute1_E


//--------------------- .text._ZN7cutlass13device_kernelINS_4gemm6kernel13GemmUniversalIN4cute5tupleIJiiiiEEENS1_10collective13CollectiveMmaINS1_37MainloopSm90TmaGmmaWarpSpecializedFP8ILi37ENS5_IJNS4_1CILi4EEESB_NSA_ILi1EEEEEENS1_35KernelTmaWarpSpecializedCooperativeEEENS5_IJNSA_ILi128EEENSA_ILi64EEENSA_ILi32EEEEEENS_12float_e5m2_tENS5_IJlSC_lEEESK_SL_NS4_8TiledMMAINS4_8MMA_AtomIJNS4_4SM904GMMA30MMA_64x64x32_F32E5M2E5M2_SS_TNILNSP_7ScaleInE1ELSR_1EEEEEENS4_6LayoutINS5_IJNSA_ILi2EEESC_SC_EEENS5_IJSC_NSA_ILi0EEESX_EEEEENS5_IJNS4_10UnderscoreES10_S10_EEEEENS4_23SM90_TMA_LOAD_MULTICASTENS4_14ComposedLayoutINS4_7SwizzleILi1ELi4ELi3EEENS4_18smem_ptr_flag_bitsILi8EEENSU_INS5_IJNSA_ILi8EEESI_EEENS5_IJSI_SC_EEEEEEEvNS4_8identityES13_S1D_vS1E_EENS_8epilogue10collective6detail29Sm90TmaWarpSpecializedAdapterINS1H_15DefaultEpilogueISK_SL_SL_NS1G_6thread17LinearCombinationISK_Li1EffLNS1L_9ScaleType4KindE0ELNS_15FloatRoundStyleE2ESK_EENS1_15EpilogueDefaultEEEEEvvEEEEvNT_6ParamsE --------------------------
	.section	.text._ZN7cutlass13device_kernelINS_4gemm6kernel13GemmUniversalIN4cute5tupleIJiiiiEEENS1_10collective13CollectiveMmaINS1_37MainloopSm90TmaGmmaWarpSpecializedFP8ILi37ENS5_IJNS4_1CILi4EEESB_NSA_ILi1EEEEEENS1_35KernelTmaWarpSpecializedCooperativeEEENS5_IJNSA_ILi128EEENSA_ILi64EEENSA_ILi32EEEEEENS_12float_e5m2_tENS5_IJlSC_lEEESK_SL_NS4_8TiledMMAINS4_8MMA_AtomIJNS4_4SM904GMMA30MMA_64x64x32_F32E5M2E5M2_SS_TNILNSP_7ScaleInE1ELSR_1EEEEEENS4_6LayoutINS5_IJNSA_ILi2EEESC_SC_EEENS5_IJSC_NSA_ILi0EEESX_EEEEENS5_IJNS4_10UnderscoreES10_S10_EEEEENS4_23SM90_TMA_LOAD_MULTICASTENS4_14ComposedLayoutINS4_7SwizzleILi1ELi4ELi3EEENS4_18smem_ptr_flag_bitsILi8EEENSU_INS5_IJNSA_ILi8EEESI_EEENS5_IJSI_SC_EEEEEEEvNS4_8identityES13_S1D_vS1E_EENS_8epilogue10collective6detail29Sm90TmaWarpSpecializedAdapterINS1H_15DefaultEpilogueISK_SL_SL_NS1G_6thread17LinearCombinationISK_Li1EffLNS1L_9ScaleType4KindE0ELNS_15FloatRoundStyleE2ESK_EENS1_15EpilogueDefaultEEEEEvvEEEEvNT_6ParamsE,"ax",@progbits
	.align	128
.text._ZN7cutlass13device_kernelINS_4gemm6kernel13GemmUniversalIN4cute5tupleIJiiiiEEENS1_10collective13CollectiveMmaINS1_37MainloopSm90TmaGmmaWarpSpecializedFP8ILi37ENS5_IJNS4_1CILi4EEESB_NSA_ILi1EEEEEENS1_35KernelTmaWarpSpecializedCooperativeEEENS5_IJNSA_ILi128EEENSA_ILi64EEENSA_ILi32EEEEEENS_12float_e5m2_tENS5_IJlSC_lEEESK_SL_NS4_8TiledMMAINS4_8MMA_AtomIJNS4_4SM904GMMA30MMA_64x64x32_F32E5M2E5M2_SS_TNILNSP_7ScaleInE1ELSR_1EEEEEENS4_6LayoutINS5_IJNSA_ILi2EEESC_SC_EEENS5_IJSC_NSA_ILi0EEESX_EEEEENS5_IJNS4_10UnderscoreES10_S10_EEEEENS4_23SM90_TMA_LOAD_MULTICASTENS4_14ComposedLayoutINS4_7SwizzleILi1ELi4ELi3EEENS4_18smem_ptr_flag_bitsILi8EEENSU_INS5_IJNSA_ILi8EEESI_EEENS5_IJSI_SC_EEEEEEEvNS4_8identityES13_S1D_vS1E_EENS_8epilogue10collective6detail29Sm90TmaWarpSpecializedAdapterINS1H_15DefaultEpilogueISK_SL_SL_NS1G_6thread17LinearCombinationISK_Li1EffLNS1L_9ScaleType4KindE0ELNS_15FloatRoundStyleE2ESK_EENS1_15EpilogueDefaultEEEEEvvEEEEvNT_6ParamsE:
        .type           _ZN7cutlass13device_kernelINS_4gemm6kernel13GemmUniversalIN4cute5tupleIJiiiiEEENS1_10collective13CollectiveMmaINS1_37MainloopSm90TmaGmmaWarpSpecializedFP8ILi37ENS5_IJNS4_1CILi4EEESB_NSA_ILi1EEEEEENS1_35KernelTmaWarpSpecializedCooperativeEEENS5_IJNSA_ILi128EEENSA_ILi64EEENSA_ILi32EEEEEENS_12float_e5m2_tENS5_IJlSC_lEEESK_SL_NS4_8TiledMMAINS4_8MMA_AtomIJNS4_4SM904GMMA30MMA_64x64x32_F32E5M2E5M2_SS_TNILNSP_7ScaleInE1ELSR_1EEEEEENS4_6LayoutINS5_IJNSA_ILi2EEESC_SC_EEENS5_IJSC_NSA_ILi0EEESX_EEEEENS5_IJNS4_10UnderscoreES10_S10_EEEEENS4_23SM90_TMA_LOAD_MULTICASTENS4_14ComposedLayoutINS4_7SwizzleILi1ELi4ELi3EEENS4_18smem_ptr_flag_bitsILi8EEENSU_INS5_IJNSA_ILi8EEESI_EEENS5_IJSI_SC_EEEEEEEvNS4_8identityES13_S1D_vS1E_EENS_8epilogue10collective6detail29Sm90TmaWarpSpecializedAdapterINS1H_15DefaultEpilogueISK_SL_SL_NS1G_6thread17LinearCombinationISK_Li1EffLNS1L_9ScaleType4KindE0ELNS_15FloatRoundStyleE2ESK_EENS1_15EpilogueDefaultEEEEEvvEEEEvNT_6ParamsE,@function
        .size           _ZN7cutlass13device_kernelINS_4gemm6kernel13GemmUniversalIN4cute5tupleIJiiiiEEENS1_10collective13CollectiveMmaINS1_37MainloopSm90TmaGmmaWarpSpecializedFP8ILi37ENS5_IJNS4_1CILi4EEESB_NSA_ILi1EEEEEENS1_35KernelTmaWarpSpecializedCooperativeEEENS5_IJNSA_ILi128EEENSA_ILi64EEENSA_ILi32EEEEEENS_12float_e5m2_tENS5_IJlSC_lEEESK_SL_NS4_8TiledMMAINS4_8MMA_AtomIJNS4_4SM904GMMA30MMA_64x64x32_F32E5M2E5M2_SS_TNILNSP_7ScaleInE1ELSR_1EEEEEENS4_6LayoutINS5_IJNSA_ILi2EEESC_SC_EEENS5_IJSC_NSA_ILi0EEESX_EEEEENS5_IJNS4_10UnderscoreES10_S10_EEEEENS4_23SM90_TMA_LOAD_MULTICASTENS4_14ComposedLayoutINS4_7SwizzleILi1ELi4ELi3EEENS4_18smem_ptr_flag_bitsILi8EEENSU_INS5_IJNSA_ILi8EEESI_EEENS5_IJSI_SC_EEEEEEEvNS4_8identityES13_S1D_vS1E_EENS_8epilogue10collective6detail29Sm90TmaWarpSpecializedAdapterINS1H_15DefaultEpilogueISK_SL_SL_NS1G_6thread17LinearCombinationISK_Li1EffLNS1L_9ScaleType4KindE0ELNS_15FloatRoundStyleE2ESK_EENS1_15EpilogueDefaultEEEEEvvEEEEvNT_6ParamsE,(.L_x_209 - _ZN7cutlass13device_kernelINS_4gemm6kernel13GemmUniversalIN4cute5tupleIJiiiiEEENS1_10collective13CollectiveMmaINS1_37MainloopSm90TmaGmmaWarpSpecializedFP8ILi37ENS5_IJNS4_1CILi4EEESB_NSA_ILi1EEEEEENS1_35KernelTmaWarpSpecializedCooperativeEEENS5_IJNSA_ILi128EEENSA_ILi64EEENSA_ILi32EEEEEENS_12float_e5m2_tENS5_IJlSC_lEEESK_SL_NS4_8TiledMMAINS4_8MMA_AtomIJNS4_4SM904GMMA30MMA_64x64x32_F32E5M2E5M2_SS_TNILNSP_7ScaleInE1ELSR_1EEEEEENS4_6LayoutINS5_IJNSA_ILi2EEESC_SC_EEENS5_IJSC_NSA_ILi0EEESX_EEEEENS5_IJNS4_10UnderscoreES10_S10_EEEEENS4_23SM90_TMA_LOAD_MULTICASTENS4_14ComposedLayoutINS4_7SwizzleILi1ELi4ELi3EEENS4_18smem_ptr_flag_bitsILi8EEENSU_INS5_IJNSA_ILi8EEESI_EEENS5_IJSI_SC_EEEEEEEvNS4_8identityES13_S1D_vS1E_EENS_8epilogue10collective6detail29Sm90TmaWarpSpecializedAdapterINS1H_15DefaultEpilogueISK_SL_SL_NS1G_6thread17LinearCombinationISK_Li1EffLNS1L_9ScaleType4KindE0ELNS_15FloatRoundStyleE2ESK_EENS1_15EpilogueDefaultEEEEEvvEEEEvNT_6ParamsE)
        .other          _ZN7cutlass13device_kernelINS_4gemm6kernel13GemmUniversalIN4cute5tupleIJiiiiEEENS1_10collective13CollectiveMmaINS1_37MainloopSm90TmaGmmaWarpSpecializedFP8ILi37ENS5_IJNS4_1CILi4EEESB_NSA_ILi1EEEEEENS1_35KernelTmaWarpSpecializedCooperativeEEENS5_IJNSA_ILi128EEENSA_ILi64EEENSA_ILi32EEEEEENS_12float_e5m2_tENS5_IJlSC_lEEESK_SL_NS4_8TiledMMAINS4_8MMA_AtomIJNS4_4SM904GMMA30MMA_64x64x32_F32E5M2E5M2_SS_TNILNSP_7ScaleInE1ELSR_1EEEEEENS4_6LayoutINS5_IJNSA_ILi2EEESC_SC_EEENS5_IJSC_NSA_ILi0EEESX_EEEEENS5_IJNS4_10UnderscoreES10_S10_EEEEENS4_23SM90_TMA_LOAD_MULTICASTENS4_14ComposedLayoutINS4_7SwizzleILi1ELi4ELi3EEENS4_18smem_ptr_flag_bitsILi8EEENSU_INS5_IJNSA_ILi8EEESI_EEENS5_IJSI_SC_EEEEEEEvNS4_8identityES13_S1D_vS1E_EENS_8epilogue10collective6detail29Sm90TmaWarpSpecializedAdapterINS1H_15DefaultEpilogueISK_SL_SL_NS1G_6thread17LinearCombinationISK_Li1EffLNS1L_9ScaleType4KindE0ELNS_15FloatRoundStyleE2ESK_EENS1_15EpilogueDefaultEEEEEvvEEEEvNT_6ParamsE,@"STO_CUDA_ENTRY STV_DEFAULT"
_ZN7cutlass13device_kernelINS_4gemm6kernel13GemmUniversalIN4cute5tupleIJiiiiEEENS1_10collective13CollectiveMmaINS1_37MainloopSm90TmaGmmaWarpSpecializedFP8ILi37ENS5_IJNS4_1CILi4EEESB_NSA_ILi1EEEEEENS1_35KernelTmaWarpSpecializedCooperativeEEENS5_IJNSA_ILi128EEENSA_ILi64EEENSA_ILi32EEEEEENS_12float_e5m2_tENS5_IJlSC_lEEESK_SL_NS4_8TiledMMAINS4_8MMA_AtomIJNS4_4SM904GMMA30MMA_64x64x32_F32E5M2E5M2_SS_TNILNSP_7ScaleInE1ELSR_1EEEEEENS4_6LayoutINS5_IJNSA_ILi2EEESC_SC_EEENS5_IJSC_NSA_ILi0EEESX_EEEEENS5_IJNS4_10UnderscoreES10_S10_EEEEENS4_23SM90_TMA_LOAD_MULTICASTENS4_14ComposedLayoutINS4_7SwizzleILi1ELi4ELi3EEENS4_18smem_ptr_flag_bitsILi8EEENSU_INS5_IJNSA_ILi8EEESI_EEENS5_IJSI_SC_EEEEEEEvNS4_8identityES13_S1D_vS1E_EENS_8epilogue10collective6detail29Sm90TmaWarpSpecializedAdapterINS1H_15DefaultEpilogueISK_SL_SL_NS1G_6thread17LinearCombinationISK_Li1EffLNS1L_9ScaleType4KindE0ELNS_15FloatRoundStyleE2ESK_EENS1_15EpilogueDefaultEEEEEvvEEEEvNT_6ParamsE:
[----:B------:R-:W-:Y:S01]  /*0000*/  LDC R1, c[0x0][0x28] ;  /* 0x00000a00ff017b82 */ /* 0x000fe20000000800 */
[----:B------:R-:W0:Y:S01]  /*0010*/  S2R R0, SR_TID.X ;  /* 0x0000000000007919 */ /* 0x000e220000002100 */
[----:B------:R-:W-:Y:S01]  /*0020*/  ELECT P0, URZ, PT ;  /* 0x00000000003f782f */ /* 0x000fe20003800000 */
[----:B------:R-:W-:Y:S01]  /*0030*/  BSSY B0, `(.L_x_0) ;  /* 0x000000f000007945 */ /* 0x000fe20003800000 */
[--C-:B0-----:R-:W-:Y:S02]  /*0040*/  SHF.R.U32.HI R2, RZ, 0x5, R0.reuse ;  /* 0x00000005ff027819 */ /* 0x101fe40000011600 */
[----:B------:R-:W-:-:S03]  /*0050*/  SHF.R.U32.HI R3, RZ, 0x7, R0 ;  /* 0x00000007ff037819 */ /* 0x000fc60000011600 */
[----:B------:R-:W0:Y:S04]  /*0060*/  SHFL.IDX PT, R7, R2, RZ, 0x1f ;  /* 0x00001fff02077589 */ /* 0x000e2800000e0000 */
[----:B------:R1:W2:Y:S01]  /*0070*/  SHFL.IDX PT, R4, R3, RZ, 0x1f ;  /* 0x00001fff03047589 */ /* 0x0002a200000e0000 */
[----:B0-----:R-:W-:-:S13]  /*0080*/  ISETP.NE.OR P0, PT, R7, RZ, !P0 ;  /* 0x000000ff0700720c */ /* 0x001fda0004705670 */
[----:B-12---:R-:W-:Y:S05]  /*0090*/  @P0 BRA `(.L_x_1) ;  /* 0x0000000000200947 */ /* 0x006fea0003800000 */
[----:B------:R-:W-:Y:S02]  /*00a0*/  ULDC.64 UR4, c[0x0][0x198] ;  /* 0x0000660000047ab9 */ /* 0x000fe40000000a00 */
[----:B------:R-:W-:Y:S02]  /*00b0*/  UIADD3 UR6, UP0, UR4, 0xf0, URZ ;  /* 0x000000f004067890 */ /* 0x000fe4000ff1e03f */
[----:B------:R-:W-:Y:S02]  /*00c0*/  UIADD3 UR4, UP1, UR4, 0x1f0, URZ ;  /* 0x000001f004047890 */ /* 0x000fe4000ff3e03f */
[----:B------:R-:W-:Y:S02]  /*00d0*/  UIADD3.X UR7, URZ, UR5, URZ, UP0, !UPT ;  /* 0x000000053f077290 */ /* 0x000fe400087fe43f */
[----:B------:R-:W-:-:S07]  /*00e0*/  UIADD3.X UR5, URZ, UR5, URZ, UP1, !UPT ;  /* 0x000000053f057290 */ /* 0x000fce0008ffe43f */
[----:B------:R0:W-:Y:S02]  /*00f0*/  UTMACCTL.PF [UR6] ;  /* 0x00000000060079b9 */ /* 0x0001e40008040000 */
[----:B------:R0:W-:Y:S02]  /*0100*/  UTMACCTL.PF [UR4] ;  /* 0x00000000040079b9 */ /* 0x0001e40008040000 */
[----:B0-----:R-:W-:Y:S01]  /*0110*/  NOP ;  /* 0x0000000000007918 */ /* 0x001fe20000000000 */
.L_x_1:
[----:B------:R-:W-:Y:S05]  /*0120*/  BSYNC B0 ;  /* 0x0000000000007941 */ /* 0x000fea0003800000 */
.L_x_0:
[----:B------:R-:W0:Y:S02]  /*0130*/  SHFL.IDX PT, R3, R2, RZ, 0x1f ;  /* 0x00001fff02037589 */ /* 0x000e2400000e0000 */
[----:B0-----:R-:W-:-:S13]  /*0140*/  ISETP.NE.AND P0, PT, R3, RZ, PT ;  /* 0x000000ff0300720c */ /* 0x001fda0003f05270 */
[----:B------:R-:W-:Y:S05]  /*0150*/  @P0 BRA `(.L_x_2) ;  /* 0x00000004006c0947 */ /* 0x000fea0003800000 */
[----:B------:R-:W-:Y:S01]  /*0160*/  ELECT P0, URZ, PT ;  /* 0x00000000003f782f */ /* 0x000fe20003800000 */
[----:B------:R-:W-:-:S12]  /*0170*/  BSSY B0, `(.L_x_2) ;  /* 0x0000059000007945 */ /* 0x000fd80003800000 */
[----:B------:R-:W-:Y:S05]  /*0180*/  @!P0 BRA `(.L_x_3) ;  /* 0x00000004005c8947 */ /* 0x000fea0003800000 */
[----:B------:R-:W0:Y:S01]  /*0190*/  S2UR UR8, SR_CgaCtaId ;  /* 0x00000000000879c3 */ /* 0x000e220000008800 */
[----:B------:R-:W-:Y:S01]  /*01a0*/  UMOV UR4, 0x400 ;  /* 0x0000040000047882 */ /* 0x000fe20000000000 */
[----:B------:R-:W-:Y:S01]  /*01b0*/  UMOV UR5, 0x1 ;  /* 0x0000000100057882 */ /* 0x000fe20000000000 */
[----:B------:R-:W-:Y:S02]  /*01c0*/  UMOV UR6, 0xe ;  /* 0x0000000e00067882 */ /* 0x000fe40000000000 */
[----:B------:R-:W-:-:S04]  /*01d0*/  UIADD3 UR6, -UR6, 0x100000, URZ ;  /* 0x0010000006067890 */ /* 0x000fc8000fffe13f */
[----:B------:R-:W-:Y:S02]  /*01e0*/  USHF.L.U32 UR7, UR6, 0xb, URZ ;  /* 0x0000000b06077899 */ /* 0x000fe4000800063f */
[----:B------:R-:W-:Y:S02]  /*01f0*/  USHF.L.U32 UR6, UR6, 0x1, URZ ;  /* 0x0000000106067899 */ /* 0x000fe4000800063f */
[----:B0-----:R-:W-:Y:S02]  /*0200*/  ULEA UR8, UR8, UR4, 0x18 ;  /* 0x0000000408087291 */ /* 0x001fe4000f8ec03f */
[----:B------:R-:W-:-:S04]  /*0210*/  UIADD3 UR4, -UR5, 0x100000, URZ ;  /* 0x0010000005047890 */ /* 0x000fc8000fffe13f */
[----:B------:R-:W-:Y:S02]  /*0220*/  USHF.L.U32 UR5, UR4, 0xb, URZ ;  /* 0x0000000b04057899 */ /* 0x000fe4000800063f */
[----:B------:R-:W-:Y:S01]  /*0230*/  USHF.L.U32 UR4, UR4, 0x1, URZ ;  /* 0x0000000104047899 */ /* 0x000fe2000800063f */
[----:B------:R-:W0:Y:S11]  /*0240*/  FENCE.VIEW.ASYNC.S ;  /* 0x00000000000073c6 */ /* 0x000e360000000000 */
[----:B0-----:R0:W1:Y:S01]  /*0250*/  SYNCS.EXCH.64 URZ, [UR8], UR4 ;  /* 0x00000004083f75b2 */ /* 0x0010620008000100 */
[----:B------:R0:W2:Y:S01]  /*0260*/  SYNCS.EXCH.64 URZ, [UR8+0x128], UR6 ;  /* 0x00012806083f75b2 */ /* 0x0000a20008000100 */
[----:B------:R0:W3:Y:S01]  /*0270*/  SYNCS.EXCH.64 URZ, [UR8+0x8], UR4 ;  /* 0x00000804083f75b2 */ /* 0x0000e20008000100 */
[----:B------:R0:W4:Y:S01]  /*0280*/  SYNCS.EXCH.64 URZ, [UR8+0x130], UR6 ;  /* 0x00013006083f75b2 */ /* 0x0001220008000100 */
[----:B------:R0:W0:Y:S01]  /*0290*/  SYNCS.EXCH.64 URZ, [UR8+0x10], UR4 ;  /* 0x00001004083f75b2 */ /* 0x0000220008000100 */
        /* <DEDUP_REMOVED lines=69> */
[----:B-1234-:R-:W-:Y:S01]  /*06f0*/  NOP ;  /* 0x0000000000007918 */ /* 0x01efe20000000000 */
.L_x_3:
[----:B0-----:R-:W-:Y:S05]  /*0700*/  BSYNC B0 ;  /* 0x0000000000007941 */ /* 0x001fea0003800000 */
.L_x_2:
[----:B------:R-:W-:Y:S01]  /*0710*/  SHF.R.S32.HI R5, RZ, 0x1f, R0 ;  /* 0x0000001fff057819 */ /* 0x000fe20000011400 */
[----:B------:R-:W0:Y:S01]  /*0720*/  SHFL.IDX PT, R2, R2, RZ, 0x1f ;  /* 0x00001fff02027589 */ /* 0x000e2200000e0000 */
[----:B------:R-:W1:Y:S01]  /*0730*/  S2UR UR8, SR_CTAID.X ;  /* 0x00000000000879c3 */ /* 0x000e620000002500 */
[----:B------:R-:W-:Y:S02]  /*0740*/  ELECT P0, URZ, PT ;  /* 0x00000000003f782f */ /* 0x000fe40003800000 */
[----:B------:R-:W-:Y:S01]  /*0750*/  LEA.HI R5, R5, R0, RZ, 0x7 ;  /* 0x0000000005057211 */ /* 0x000fe200078f38ff */
[----:B------:R-:W2:Y:S01]  /*0760*/  S2R R8, SR_CTAID.Y ;  /* 0x0000000000087919 */ /* 0x000ea20000002600 */
[----:B------:R-:W-:Y:S01]  /*0770*/  ULDC UR4, c[0x0][0x150] ;  /* 0x0000540000047ab9 */ /* 0x000fe20000000800 */
[----:B------:R-:W-:Y:S01]  /*0780*/  VIADD R16, R4, 0xffffffff ;  /* 0xffffffff04107836 */ /* 0x000fe20000000000 */
[----:B------:R-:W-:Y:S01]  /*0790*/  LOP3.LUT R5, R5, 0xffffff80, RZ, 0xc0, !PT ;  /* 0xffffff8005057812 */ /* 0x000fe200078ec0ff */
[----:B------:R-:W-:Y:S01]  /*07a0*/  NOP ;  /* 0x0000000000007918 */ /* 0x000fe20000000000 */
[----:B------:R-:W3:Y:S01]  /*07b0*/  LDC R12, c[0x0][0x144] ;  /* 0x00005100ff0c7b82 */ /* 0x000ee20000000800 */
[----:B------:R-:W-:Y:S01]  /*07c0*/  NOP ;  /* 0x0000000000007918 */ /* 0x000fe20000000000 */
[----:B------:R-:W-:Y:S01]  /*07d0*/  ISETP.GE.U32.AND P6, PT, R16, 0x2, PT ;  /* 0x000000021000780c */ /* 0x000fe20003fc6070 */
[----:B------:R-:W-:Y:S01]  /*07e0*/  IMAD.IADD R5, R0, 0x1, -R5 ;  /* 0x0000000100057824 */ /* 0x000fe200078e0a05 */
[----:B------:R-:W-:-:S04]  /*07f0*/  ISETP.NE.AND P3, PT, R4, RZ, PT ;  /* 0x000000ff0400720c */ /* 0x000fc80003f65270 */
[----:B------:R-:W-:Y:S01]  /*0800*/  SHF.R.S32.HI R6, RZ, 0x1f, R5 ;  /* 0x0000001fff067819 */ /* 0x000fe20000011405 */
[----:B------:R-:W4:Y:S03]  /*0810*/  LDC R13, c[0x0][0x140] ;  /* 0x00005000ff0d7b82 */ /* 0x000f260000000800 */
[----:B------:R-:W-:Y:S02]  /*0820*/  LEA.HI R6, R6, R5, RZ, 0x3 ;  /* 0x0000000506067211 */ /* 0x000fe400078f18ff */
[----:B0-----:R-:W-:Y:S02]  /*0830*/  ISETP.NE.OR P0, PT, R2, RZ, !P0 ;  /* 0x000000ff0200720c */ /* 0x001fe40004705670 */
[--C-:B------:R-:W-:Y:S02]  /*0840*/  SHF.R.S32.HI R2, RZ, 0x3, R6.reuse ;  /* 0x00000003ff027819 */ /* 0x100fe40000011406 */
[----:B------:R-:W-:-:S02]  /*0850*/  SHF.R.S32.HI R11, RZ, 0x1f, R6 ;  /* 0x0000001fff0b7819 */ /* 0x000fc40000011406 */
[----:B------:R-:W-:Y:S02]  /*0860*/  SHF.R.S32.HI R6, RZ, 0x1f, R3 ;  /* 0x0000001fff067819 */ /* 0x000fe40000011403 */
[----:B-1----:R-:W-:Y:S02]  /*0870*/  I2FP.F32.U32 R10, UR8 ;  /* 0x00000008000a7c45 */ /* 0x002fe40008201000 */
[----:B------:R-:W-:Y:S02]  /*0880*/  LEA.HI R11, R11, R2, RZ, 0x2 ;  /* 0x000000020b0b7211 */ /* 0x000fe400078f10ff */
[----:B------:R-:W-:Y:S01]  /*0890*/  LEA.HI R6, R6, R3, RZ, 0x2 ;  /* 0x0000000306067211 */ /* 0x000fe200078f10ff */
[----:B------:R-:W-:Y:S01]  /*08a0*/  FMUL R10, R10, UR4 ;  /* 0x000000040a0a7c20 */ /* 0x000fe20008400000 */
[----:B------:R-:W-:Y:S01]  /*08b0*/  LOP3.LUT R11, R11, 0xfffffffc, RZ, 0xc0, !PT ;  /* 0xfffffffc0b0b7812 */ /* 0x000fe200078ec0ff */
[----:B------:R-:W-:Y:S01]  /*08c0*/  VOTEU.ALL UP0, P0 ;  /* 0x00000000003f7886 */ /* 0x000fe20000000000 */
[----:B------:R-:W-:Y:S01]  /*08d0*/  LOP3.LUT R6, R6, 0x3ffffffc, RZ, 0xc0, !PT ;  /* 0x3ffffffc06067812 */ /* 0x000fe200078ec0ff */
[----:B------:R-:W-:Y:S01]  /*08e0*/  ULDC UR4, c[0x0][0x154] ;  /* 0x0000550000047ab9 */ /* 0x000fe20000000800 */
[----:B----4-:R-:W-:Y:S01]  /*08f0*/  ISETP.EQ.U32.AND P2, PT, R13, 0x1, PT ;  /* 0x000000010d00780c */ /* 0x010fe20003f42070 */
[----:B------:R-:W-:Y:S01]  /*0900*/  IMAD.IADD R11, R2, 0x1, -R11 ;  /* 0x00000001020b7824 */ /* 0x000fe200078e0a0b */
[----:B------:R-:W0:Y:S01]  /*0910*/  F2I.U32.TRUNC.NTZ R10, R10 ;  /* 0x0000000a000a7305 */ /* 0x000e22000020f000 */
[----:B------:R-:W-:Y:S01]  /*0920*/  IMAD.IADD R6, R3, 0x1, -R6 ;  /* 0x0000000103067824 */ /* 0x000fe200078e0a06 */
[----:B--2---:R-:W-:Y:S01]  /*0930*/  I2FP.F32.U32 R2, R8 ;  /* 0x0000000800027245 */ /* 0x004fe20000201000 */
[----:B------:R-:W1:Y:S01]  /*0940*/  @!UP0 S2UR UR7, SR_CgaCtaId ;  /* 0x00000000000789c3 */ /* 0x000e620000008800 */
[----:B------:R-:W-:Y:S01]  /*0950*/  @!UP0 UMOV UR6, 0x400 ;  /* 0x0000040000068882 */ /* 0x000fe20000000000 */
[----:B------:R-:W-:Y:S01]  /*0960*/  IMAD R6, R6, 0x4, R11 ;  /* 0x0000000406067824 */ /* 0x000fe200078e020b */
[----:B------:R-:W-:-:S04]  /*0970*/  VOTEU.ALL UP1, P0 ;  /* 0x00000000003f7886 */ /* 0x000fc80000020000 */
[----:B------:R-:W-:-:S04]  /*0980*/  SHF.R.S32.HI R3, RZ, 0x1f, R6 ;  /* 0x0000001fff037819 */ /* 0x000fc80000011406 */
[----:B------:R-:W-:Y:S01]  /*0990*/  LEA.HI R3, R3, R6, RZ, 0x2 ;  /* 0x0000000603037211 */ /* 0x000fe200078f10ff */
[----:B0-----:R-:W-:-:S03]  /*09a0*/  IMAD.MOV R11, RZ, RZ, -R10 ;  /* 0x000000ffff0b7224 */ /* 0x001fc600078e0a0a */
[----:B------:R-:W-:Y:S01]  /*09b0*/  LOP3.LUT R3, R3, 0xfffffffc, RZ, 0xc0, !PT ;  /* 0xfffffffc03037812 */ /* 0x000fe200078ec0ff */
[----:B---3--:R-:W-:Y:S02]  /*09c0*/  IMAD R10, R12, R11, UR8 ;  /* 0x000000080c0a7e24 */ /* 0x008fe4000f8e020b */
[----:B------:R-:W-:Y:S01]  /*09d0*/  FMUL R12, R2, UR4 ;  /* 0x00000004020c7c20 */ /* 0x000fe20008400000 */
[----:B------:R-:W0:Y:S01]  /*09e0*/  LDC R11, c[0x0][0x148] ;  /* 0x00005200ff0b7b82 */ /* 0x000e220000000800 */
[----:B------:R-:W-:Y:S01]  /*09f0*/  SHF.R.S32.HI R2, RZ, 0x1f, R7 ;  /* 0x0000001fff027819 */ /* 0x000fe20000011407 */
[----:B------:R-:W-:Y:S01]  /*0a00*/  IMAD.IADD R3, R6, 0x1, -R3 ;  /* 0x0000000106037824 */ /* 0x000fe200078e0a03 */
[----:B------:R-:W-:Y:S02]  /*0a10*/  UMOV UR4, 0x20 ;  /* 0x0000002000047882 */ /* 0x000fe40000000000 */
[----:B------:R-:W2:Y:S01]  /*0a20*/  F2I.U32.TRUNC.NTZ R12, R12 ;  /* 0x0000000c000c7305 */ /* 0x000ea2000020f000 */
[----:B------:R-:W-:Y:S01]  /*0a30*/  LEA.HI R2, R2, R7, RZ, 0x2 ;  /* 0x0000000702027211 */ /* 0x000fe200078f10ff */
[----:B------:R-:W-:-:S04]  /*0a40*/  @!UP0 UIADD3 UR4, -UR4, 0x100000, URZ ;  /* 0x0010000004048890 */ /* 0x000fc8000fffe13f */
[----:B------:R-:W-:Y:S02]  /*0a50*/  @!UP0 USHF.L.U32 UR5, UR4, 0xb, URZ ;  /* 0x0000000b04058899 */ /* 0x000fe4000800063f */
[----:B------:R-:W-:Y:S01]  /*0a60*/  @!UP0 USHF.L.U32 UR4, UR4, 0x1, URZ ;  /* 0x0000000104048899 */ /* 0x000fe2000800063f */
[----:B------:R-:W-:Y:S01]  /*0a70*/  ISETP.NE.AND P4, PT, R3, R10, PT ;  /* 0x0000000a0300720c */ /* 0x000fe20003f85270 */
[----:B------:R-:W-:Y:S01]  /*0a80*/  IMAD.SHL.U32 R3, R6, 0x4, RZ ;  /* 0x0000000406037824 */ /* 0x000fe200078e00ff */
[----:B------:R-:W-:Y:S01]  /*0a90*/  LOP3.LUT R2, R2, 0xfffffffc, RZ, 0xc0, !PT ;  /* 0xfffffffc02027812 */ /* 0x000fe200078ec0ff */
[----:B-1----:R-:W-:Y:S01]  /*0aa0*/  @!UP0 ULEA UR6, UR7, UR6, 0x18 ;  /* 0x0000000607068291 */ /* 0x002fe2000f8ec03f */
[----:B------:R-:W-:Y:S02]  /*0ab0*/  VOTEU.ALL UP0, P0 ;  /* 0x00000000003f7886 */ /* 0x000fe40000000000 */
[----:B------:R-:W-:Y:S01]  /*0ac0*/  LOP3.LUT R3, R6, 0xc, R3, 0x78, !PT ;  /* 0x0000000c06037812 */ /* 0x000fe200078e7803 */
[----:B------:R-:W-:Y:S01]  /*0ad0*/  IMAD.IADD R7, R7, 0x1, -R2 ;  /* 0x0000000107077824 */ /* 0x000fe200078e0a02 */
[----:B------:R-:W-:Y:S01]  /*0ae0*/  LOP3.LUT P0, RZ, R5, 0x7, RZ, 0xc0, !PT ;  /* 0x0000000705ff7812 */ /* 0x000fe2000780c0ff */
[----:B------:R-:W-:-:S02]  /*0af0*/  IMAD.MOV.U32 R6, RZ, RZ, 0x1 ;  /* 0x00000001ff067424 */ /* 0x000fc400078e00ff */
[----:B--2---:R-:W-:Y:S02]  /*0b00*/  IMAD.MOV R20, RZ, RZ, -R12 ;  /* 0x000000ffff147224 */ /* 0x004fe400078e0a0c */
[----:B------:R-:W-:Y:S02]  /*0b10*/  @P4 SHF.R.S32.HI R2, RZ, 0x1f, R3 ;  /* 0x0000001fff024819 */ /* 0x000fe40000011403 */
[----:B------:R-:W-:Y:S01]  /*0b20*/  ISETP.NE.AND P1, PT, R7, 0x3, PT ;  /* 0x000000030700780c */ /* 0x000fe20003f25270 */
[----:B0-----:R-:W-:Y:S01]  /*0b30*/  IMAD R13, R11, R20, R8 ;  /* 0x000000140b0d7224 */ /* 0x001fe200078e0208 */
[----:B------:R-:W-:Y:S01]  /*0b40*/  @P4 LEA.HI R2, R2, R3, RZ, 0x2 ;  /* 0x0000000302024211 */ /* 0x000fe200078f10ff */
[----:B------:R-:W0:Y:S02]  /*0b50*/  FENCE.VIEW.ASYNC.S ;  /* 0x00000000000073c6 */ /* 0x000e240000000000 */
[----:B0-----:R0:W1:Y:S01]  /*0b60*/  @!UP0 SYNCS.EXCH.64 URZ, [UR6+0x260], UR4 ;  /* 0x00026004063f85b2 */ /* 0x0010620008000100 */
[----:B------:R-:W-:-:S02]  /*0b70*/  ISETP.EQ.OR P1, PT, R7, RZ, !P1 ;  /* 0x000000ff0700720c */ /* 0x000fc40004f22670 */
[----:B------:R-:W-:Y:S02]  /*0b80*/  @P4 SHF.R.S32.HI R2, RZ, 0x2, R2 ;  /* 0x00000002ff024819 */ /* 0x000fe40000011402 */
[----:B------:R-:W-:Y:S02]  /*0b90*/  ISETP.LT.U32.AND P0, PT, R3, 0x10, !P0 ;  /* 0x000000100300780c */ /* 0x000fe40004701070 */
[----:B------:R-:W-:Y:S02]  /*0ba0*/  @P4 ISETP.NE.AND P5, PT, R2, R13, PT ;  /* 0x0000000d0200420c */ /* 0x000fe40003fa5270 */
[----:B------:R-:W-:Y:S02]  /*0bb0*/  ISETP.EQ.AND P1, PT, R4, RZ, P1 ;  /* 0x000000ff0400720c */ /* 0x000fe40000f22270 */
[----:B------:R-:W-:Y:S02]  /*0bc0*/  SEL R5, RZ, 0x1, !P0 ;  /* 0x00000001ff057807 */ /* 0x000fe40004000000 */
[----:B------:R-:W-:-:S02]  /*0bd0*/  @P4 SEL R6, RZ, 0x1, P5 ;  /* 0x00000001ff064807 */ /* 0x000fc40002800000 */
[----:B------:R-:W-:Y:S01]  /*0be0*/  SEL R2, RZ, 0x1, !P1 ;  /* 0x00000001ff027807 */ /* 0x000fe20004800000 */
[----:B------:R0:W2:Y:S01]  /*0bf0*/  @!UP1 SYNCS.EXCH.64 URZ, [UR6+0x268], UR4 ;  /* 0x00026804063f95b2 */ /* 0x0000a20008000100 */
[----:B------:R-:W-:Y:S01]  /*0c00*/  LOP3.LUT R6, R6, R5, RZ, 0xc0, !PT ;  /* 0x0000000506067212 */ /* 0x000fe200078ec0ff */
[----:B------:R-:W-:Y:S01]  /*0c10*/  NOP ;  /* 0x0000000000007918 */ /* 0x000fe20000000000 */
[----:B------:R-:W-:Y:S01]  /*0c20*/  SEL R2, R2, 0x2, P6 ;  /* 0x0000000202027807 */ /* 0x000fe20003000000 */
[----:B------:R-:W-:Y:S06]  /*0c30*/  @!P2 BRA `(.L_x_4) ;  /* 0x000000000008a947 */ /* 0x000fec0003800000 */
[----:B-12---:R-:W-:Y:S01]  /*0c40*/  UCGABAR_ARV ;  /* 0x00000000000079c7 */ /* 0x006fe20008000000 */
[----:B------:R-:W-:Y:S05]  /*0c50*/  BRA `(.L_x_5) ;  /* 0x0000000000047947 */ /* 0x000fea0003800000 */
.L_x_4:
[----:B-12---:R-:W-:Y:S01]  /*0c60*/  NOP ;  /* 0x0000000000007918 */ /* 0x006fe20000000000 */
.L_x_5:
[----:B------:R-:W1:Y:S01]  /*0c70*/  LDC R4, c[0x0][0x65c] ;  /* 0x00019700ff047b82 */ /* 0x000e620000000800 */
[----:B------:R-:W-:Y:S01]  /*0c80*/  IMAD.MOV.U32 R5, RZ, RZ, RZ ;  /* 0x000000ffff057224 */ /* 0x000fe200078e00ff */
[----:B-1----:R-:W-:Y:S01]  /*0c90*/  ISETP.NE.AND P4, PT, R4, 0x1, PT ;  /* 0x000000010400780c */ /* 0x002fe20003f85270 */
[----:B------:R-:W-:-:S12]  /*0ca0*/  IMAD.U32 R4, RZ, RZ, UR8 ;  /* 0x00000008ff047e24 */ /* 0x000fd8000f8e00ff */
[----:B------:R-:W1:Y:S01]  /*0cb0*/  @P4 LDC R15, c[0x0][0x10] ;  /* 0x00000400ff0f4b82 */ /* 0x000e620000000800 */
[----:B------:R-:W-:Y:S02]  /*0cc0*/  @P4 IMAD.MOV.U32 R9, RZ, RZ, RZ ;  /* 0x000000ffff094224 */ /* 0x000fe400078e00ff */
[----:B------:R-:W-:-:S05]  /*0cd0*/  @P4 IMAD.MOV.U32 R17, RZ, RZ, RZ ;  /* 0x000000ffff114224 */ /* 0x000fca00078e00ff */
[----:B------:R-:W2:Y:S01]  /*0ce0*/  @!P4 LDC R13, c[0x0][0xc] ;  /* 0x00000300ff0dcb82 */ /* 0x000ea20000000800 */
[----:B-1----:R-:W-:-:S04]  /*0cf0*/  @P4 IMAD.WIDE.U32 R14, R15, UR8, R8 ;  /* 0x000000080f0e4c25 */ /* 0x002fc8000f8e0008 */
[----:B--2---:R-:W-:-:S04]  /*0d00*/  @!P4 IMAD.WIDE.U32 R12, R8, R13, R4 ;  /* 0x0000000d080cc225 */ /* 0x004fc800078e0004 */
[----:B------:R-:W-:Y:S02]  /*0d10*/  @P4 IMAD.MOV.U32 R4, RZ, RZ, R14 ;  /* 0x000000ffff044224 */ /* 0x000fe400078e000e */
[----:B------:R-:W-:Y:S02]  /*0d20*/  @P4 IMAD.IADD R5, R15, 0x1, R17 ;  /* 0x000000010f054824 */ /* 0x000fe400078e0211 */
[----:B------:R-:W-:Y:S02]  /*0d30*/  @!P4 IMAD.MOV.U32 R4, RZ, RZ, R12 ;  /* 0x000000ffff04c224 */ /* 0x000fe400078e000c */
[----:B------:R-:W-:Y:S01]  /*0d40*/  @!P4 IMAD.MOV.U32 R5, RZ, RZ, R13 ;  /* 0x000000ffff05c224 */ /* 0x000fe200078e000d */
[----:B------:R-:W-:Y:S06]  /*0d50*/  @!P2 BRA `(.L_x_6) ;  /* 0x00000000000ca947 */ /* 0x000fec0003800000 */
[----:B------:R-:W-:Y:S01]  /*0d60*/  UCGABAR_WAIT ;  /* 0x0000000000007dc7 */ /* 0x000fe20008000000 */
[----:B------:R-:W-:Y:S01]  /*0d70*/  CCTL.IVALL ;  /* 0x00000000ff00798f */ /* 0x000fe20002000000 */
[----:B------:R-:W-:Y:S05]  /*0d80*/  BRA `(.L_x_7) ;  /* 0x0000000000047947 */ /* 0x000fea0003800000 */
.L_x_6:
[----:B------:R-:W-:Y:S06]  /*0d90*/  BAR.SYNC.DEFER_BLOCKING 0x0 ;  /* 0x0000000000007b1d */ /* 0x000fec0000010000 */
.L_x_7:
[----:B------:R-:W-:Y:S05]  /*0da0*/  @!P3 BRA `(.L_x_8) ;  /* 0x0000004800dcb947 */ /* 0x000fea0003800000 */
[----:B------:R-:W-:-:S13]  /*0db0*/  ISETP.GT.U32.AND P0, PT, R16, 0x1, PT ;  /* 0x000000011000780c */ /* 0x000fda0003f04070 */
[----:B0-----:R-:W-:Y:S05]  /*0dc0*/  @P0 EXIT ;  /* 0x000000000000094d */ /* 0x001fea0003800000 */
[----:B------:R-:W-:Y:S01]  /*0dd0*/  ULDC.64 UR4, c[0x0][0x650] ;  /* 0x0001940000047ab9 */ /* 0x000fe20000000a00 */
[----:B------:R-:W-:Y:S01]  /*0de0*/  PRMT R14, RZ, 0x7610, R14 ;  /* 0x00007610ff0e7816 */ /* 0x000fe2000000000e */
[----:B------:R-:W-:Y:S01]  /*0df0*/  IMAD.MOV.U32 R71, RZ, RZ, -0x1 ;  /* 0xffffffffff477424 */ /* 0x000fe200078e00ff */
[----:B------:R-:W-:Y:S01]  /*0e00*/  ISETP.GE.U32.AND P0, PT, R4, UR4, PT ;  /* 0x0000000404007c0c */ /* 0x000fe2000bf06070 */
[----:B------:R-:W-:Y:S02]  /*0e10*/  IMAD.MOV.U32 R15, RZ, RZ, -0x1 ;  /* 0xffffffffff0f7424 */ /* 0x000fe400078e00ff */
[----:B------:R-:W-:Y:S01]  /*0e20*/  IMAD.MOV.U32 R73, RZ, RZ, -0x1 ;  /* 0xffffffffff497424 */ /* 0x000fe200078e00ff */
[----:B------:R-:W-:-:S13]  /*0e30*/  ISETP.GE.U32.AND.EX P0, PT, R5, UR5, PT, P0 ;  /* 0x0000000505007c0c */ /* 0x000fda000bf06100 */
[----:B------:R-:W-:Y:S05]  /*0e40*/  @P0 BRA `(.L_x_9) ;  /* 0x0000000400240947 */ /* 0x000fea0003800000 */
[----:B------:R-:W0:Y:S01]  /*0e50*/  LDC.64 R22, c[0x0][0x628] ;  /* 0x00018a00ff167b82 */ /* 0x000e220000000a00 */
[----:B------:R-:W-:Y:S02]  /*0e60*/  IMAD.MOV.U32 R12, RZ, RZ, R4 ;  /* 0x000000ffff0c7224 */ /* 0x000fe400078e0004 */
[----:B------:R-:W-:-:S05]  /*0e70*/  IMAD.MOV.U32 R13, RZ, RZ, R5 ;  /* 0x000000ffff0d7224 */ /* 0x000fca00078e0005 */
[----:B------:R-:W1:Y:S08]  /*0e80*/  LDC R18, c[0x0][0x630] ;  /* 0x00018c00ff127b82 */ /* 0x000e700000000800 */
[----:B------:R-:W2:Y:S01]  /*0e90*/  LDC.64 R24, c[0x0][0x620] ;  /* 0x00018800ff187b82 */ /* 0x000ea20000000a00 */
[----:B0-----:R-:W-:-:S04]  /*0ea0*/  ISETP.NE.U32.AND P0, PT, R22, RZ, PT ;  /* 0x000000ff1600720c */ /* 0x001fc80003f05070 */
[----:B------:R-:W-:-:S13]  /*0eb0*/  ISETP.NE.AND.EX P0, PT, R23, RZ, PT, P0 ;  /* 0x000000ff1700720c */ /* 0x000fda0003f05300 */
[----:B-12---:R-:W-:Y:S05]  /*0ec0*/  @!P0 BRA `(.L_x_10) ;  /* 0x0000000000288947 */ /* 0x006fea0003800000 */
[----:B------:R-:W0:Y:S02]  /*0ed0*/  LDC R7, c[0x0][0x634] ;  /* 0x00018d00ff077b82 */ /* 0x000e240000000800 */
[----:B0-----:R-:W-:-:S05]  /*0ee0*/  IADD3 R7, P0, R4, R7, RZ ;  /* 0x0000000704077210 */ /* 0x001fca0007f1e0ff */
[----:B------:R-:W-:-:S04]  /*0ef0*/  IMAD.X R19, RZ, RZ, R5, P0 ;  /* 0x000000ffff137224 */ /* 0x000fc800000e0605 */
[----:B------:R-:W-:-:S04]  /*0f00*/  IMAD.WIDE.U32 R12, R19, R22, RZ ;  /* 0x00000016130c7225 */ /* 0x000fc800078e00ff */
[----:B------:R-:W-:-:S04]  /*0f10*/  IMAD.WIDE.U32 R14, P0, R7, R23, R12 ;  /* 0x00000017070e7225 */ /* 0x000fc8000780000c */
[----:B------:R-:W-:-:S04]  /*0f20*/  IMAD.WIDE.U32 R12, R7, R22, RZ ;  /* 0x00000016070c7225 */ /* 0x000fc800078e00ff */
[----:B------:R-:W-:Y:S01]  /*0f30*/  IMAD.X R17, RZ, RZ, RZ, P0 ;  /* 0x000000ffff117224 */ /* 0x000fe200000e06ff */
[----:B------:R-:W-:Y:S01]  /*0f40*/  IADD3 RZ, P0, R13, R14, RZ ;  /* 0x0000000e0dff7210 */ /* 0x000fe20007f1e0ff */
[----:B------:R-:W-:-:S04]  /*0f50*/  IMAD.MOV.U32 R16, RZ, RZ, R15 ;  /* 0x000000ffff107224 */ /* 0x000fc800078e000f */
[----:B------:R-:W-:-:S08]  /*0f60*/  IMAD.WIDE.U32.X R12, R19, R23, R16, P0 ;  /* 0x00000017130c7225 */ /* 0x000fd000000e0410 */
.L_x_10:
[----:B------:R-:W0:Y:S01]  /*0f70*/  LDC.64 R28, c[0x0][0x640] ;  /* 0x00019000ff1c7b82 */ /* 0x000e220000000a00 */
[--C-:B------:R-:W-:Y:S01]  /*0f80*/  SHF.R.U64 R73, R12, R18, R13.reuse ;  /* 0x000000120c497219 */ /* 0x100fe2000000120d */
[----:B------:R-:W-:Y:S01]  /*0f90*/  IMAD R27, R11, R20, R8 ;  /* 0x000000140b1b7224 */ /* 0x000fe200078e0208 */
[----:B------:R-:W-:Y:S01]  /*0fa0*/  SHF.R.U32.HI R7, RZ, R18, R13 ;  /* 0x00000012ff077219 */ /* 0x000fe2000001160d */
[----:B------:R-:W-:Y:S01]  /*0fb0*/  IMAD.MOV.U32 R23, RZ, RZ, 0x1 ;  /* 0x00000001ff177424 */ /* 0x000fe200078e00ff */
[----:B------:R-:W-:-:S03]  /*0fc0*/  IADD3 R9, P0, RZ, -R73, RZ ;  /* 0x80000049ff097210 */ /* 0x000fc60007f1e0ff */
[----:B------:R-:W1:Y:S02]  /*0fd0*/  LDC R22, c[0x0][0x618] ;  /* 0x00018600ff167b82 */ /* 0x000e640000000800 */
[----:B------:R-:W-:Y:S02]  /*0fe0*/  IMAD.X R7, RZ, RZ, ~R7, P0 ;  /* 0x000000ffff077224 */ /* 0x000fe400000e0e07 */
[----:B------:R-:W-:-:S04]  /*0ff0*/  IMAD.WIDE.U32 R12, R9, R24, R4 ;  /* 0x00000018090c7225 */ /* 0x000fc800078e0004 */
[----:B------:R-:W2:Y:S01]  /*1000*/  LDC R18, c[0x0][0x608] ;  /* 0x00018200ff127b82 */ /* 0x000ea20000000800 */
[----:B------:R-:W-:Y:S02]  /*1010*/  IMAD R14, R7, R24, RZ ;  /* 0x00000018070e7224 */ /* 0x000fe400078e02ff */
[----:B------:R-:W-:Y:S02]  /*1020*/  IMAD.MOV.U32 R7, RZ, RZ, -0x1 ;  /* 0xffffffffff077424 */ /* 0x000fe400078e00ff */
[----:B------:R-:W-:-:S03]  /*1030*/  IMAD R9, R9, R25, R14 ;  /* 0x0000001909097224 */ /* 0x000fc600078e020e */
[----:B------:R-:W3:Y:S01]  /*1040*/  LDC R26, c[0x0][0x658] ;  /* 0x00019600ff1a7b82 */ /* 0x000ee20000000800 */
[----:B------:R-:W-:Y:S01]  /*1050*/  IMAD.IADD R9, R13, 0x1, R9 ;  /* 0x000000010d097824 */ /* 0x000fe200078e0209 */
[----:B0-----:R-:W-:-:S04]  /*1060*/  ISETP.NE.U32.AND P0, PT, R28, RZ, PT ;  /* 0x000000ff1c00720c */ /* 0x001fc80003f05070 */
[----:B------:R-:W-:Y:S02]  /*1070*/  ISETP.NE.AND.EX P0, PT, R29, RZ, PT, P0 ;  /* 0x000000ff1d00720c */ /* 0x000fe40003f05300 */
[----:B------:R-:W0:Y:S01]  /*1080*/  LDC R24, c[0x0][0x600] ;  /* 0x00018000ff187b82 */ /* 0x000e220000000800 */
[-CC-:B-1----:R-:W-:Y:S02]  /*1090*/  SHF.R.U64 R16, R12, R22.reuse, R9.reuse ;  /* 0x000000160c107219 */ /* 0x182fe40000001209 */
[----:B------:R-:W-:-:S05]  /*10a0*/  SHF.R.U32.HI R9, RZ, R22, R9 ;  /* 0x00000016ff097219 */ /* 0x000fca0000011609 */
[----:B------:R-:W1:Y:S01]  /*10b0*/  LDC R19, c[0x0][0x648] ;  /* 0x00019200ff137b82 */ /* 0x000e620000000800 */
[-CC-:B--2---:R-:W-:Y:S02]  /*10c0*/  SHF.R.U64 R22, R16, R18.reuse, R9.reuse ;  /* 0x0000001210167219 */ /* 0x184fe40000001209 */
[----:B------:R-:W-:-:S05]  /*10d0*/  SHF.R.U32.HI R9, RZ, R18, R9 ;  /* 0x00000012ff097219 */ /* 0x000fca0000011609 */
[----:B------:R-:W2:Y:S01]  /*10e0*/  LDC R21, c[0x0][0x638] ;  /* 0x00018e00ff157b82 */ /* 0x000ea20000000800 */
[-CC-:B---3--:R-:W-:Y:S02]  /*10f0*/  SHF.R.U64 R18, R22, R26.reuse, R9.reuse ;  /* 0x0000001a16127219 */ /* 0x188fe40000001209 */
[-C--:B------:R-:W-:Y:S02]  /*1100*/  SHF.L.U32 R7, R7, R26.reuse, RZ ;  /* 0x0000001a07077219 */ /* 0x080fe400000006ff */
[----:B------:R-:W-:Y:S01]  /*1110*/  SHF.R.U32.HI R9, RZ, R26, R9 ;  /* 0x0000001aff097219 */ /* 0x000fe20000011609 */
[----:B------:R-:W-:Y:S01]  /*1120*/  IMAD.MOV.U32 R8, RZ, RZ, R18 ;  /* 0x000000ffff087224 */ /* 0x000fe200078e0012 */
[----:B------:R-:W-:Y:S01]  /*1130*/  LOP3.LUT R11, RZ, R7, RZ, 0x33, !PT ;  /* 0x00000007ff0b7212 */ /* 0x000fe200078e33ff */
[----:B------:R-:W3:Y:S01]  /*1140*/  LDC R25, c[0x0][0x610] ;  /* 0x00018400ff197b82 */ /* 0x000ee20000000800 */
[----:B------:R-:W-:Y:S05]  /*1150*/  @!P0 BRA `(.L_x_11) ;  /* 0x0000000000288947 */ /* 0x000fea0003800000 */
[----:B------:R-:W4:Y:S02]  /*1160*/  LDC R7, c[0x0][0x64c] ;  /* 0x00019300ff077b82 */ /* 0x000f240000000800 */
[----:B----4-:R-:W-:-:S05]  /*1170*/  IADD3 R7, P0, R18, R7, RZ ;  /* 0x0000000712077210 */ /* 0x010fca0007f1e0ff */
        /* <DEDUP_REMOVED lines=8> */
.L_x_11:
[----:B-1----:R-:W-:Y:S01]  /*1200*/  SHF.R.U64 R9, R8, R19, R9 ;  /* 0x0000001308097219 */ /* 0x002fe20000001209 */
[----:B------:R-:W-:Y:S01]  /*1210*/  IMAD.MOV.U32 R14, RZ, RZ, 0x1 ;  /* 0x00000001ff0e7424 */ /* 0x000fe200078e00ff */
[----:B------:R-:W-:Y:S01]  /*1220*/  LOP3.LUT R8, R22, R11, RZ, 0xc0, !PT ;  /* 0x0000000b16087212 */ /* 0x000fe200078ec0ff */
[----:B0-----:R-:W-:Y:S01]  /*1230*/  VIADD R11, R24, 0xffffffff ;  /* 0xffffffff180b7836 */ /* 0x001fe20000000000 */
[----:B------:R-:W-:Y:S01]  /*1240*/  SHF.L.U32 R7, R23, R26, RZ ;  /* 0x0000001a17077219 */ /* 0x000fe200000006ff */
[----:B------:R-:W-:Y:S01]  /*1250*/  IMAD.MOV R12, RZ, RZ, -R9 ;  /* 0x000000ffff0c7224 */ /* 0x000fe200078e0a09 */
[----:B------:R-:W-:Y:S02]  /*1260*/  SEL R10, R10, R27, !P4 ;  /* 0x0000001b0a0a7207 */ /* 0x000fe40006000000 */
[----:B------:R-:W-:Y:S01]  /*1270*/  LOP3.LUT R11, R16, R11, RZ, 0xc0, !PT ;  /* 0x0000000b100b7212 */ /* 0x000fe200078ec0ff */
[----:B------:R-:W-:Y:S02]  /*1280*/  IMAD R9, R7, R9, R8 ;  /* 0x0000000907097224 */ /* 0x000fe400078e0208 */
[----:B--2---:R-:W-:-:S02]  /*1290*/  IMAD R7, R12, R21, R18 ;  /* 0x000000150c077224 */ /* 0x004fc400078e0212 */
[----:B---3--:R-:W-:Y:S02]  /*12a0*/  IMAD R10, R9, R25, R10 ;  /* 0x00000019090a7224 */ /* 0x008fe400078e020a */
[----:B------:R-:W-:-:S05]  /*12b0*/  IMAD R7, R7, R24, R11 ;  /* 0x0000001807077224 */ /* 0x000fca00078e020b */
[----:B------:R-:W-:Y:S02]  /*12c0*/  SEL R15, R7, R10, !P4 ;  /* 0x0000000a070f7207 */ /* 0x000fe40006000000 */
[----:B------:R-:W-:-:S07]  /*12d0*/  SEL R71, R10, R7, !P4 ;  /* 0x000000070a477207 */ /* 0x000fce0006000000 */
.L_x_9:
[----:B------:R-:W-:-:S08]  /*12e0*/  NOP ;  /* 0x0000000000007918 */ /* 0x000fd00000000000 */
[----:B------:R-:W0:Y:S02]  /*12f0*/  USETMAXREG.TRY_ALLOC.CTAPOOL UP0, 0xe8 ;  /* 0x000000e8000079c8 */ /* 0x000e240008000600 */
[----:B0-----:R-:W-:-:S13]  /*1300*/  PLOP3.LUT P0, PT, PT, PT, UP0, 0x80, 0x0 ;  /* 0x000000000000781c */ /* 0x001fda0003f0f008 */
[----:B------:R-:W-:Y:S05]  /*1310*/  @!P0 BRA `(.L_x_9) ;  /* 0xfffffffc00f08947 */ /* 0x000fea000383ffff */
[----:B------:R-:W-:Y:S01]  /*1320*/  ULDC.64 UR4, c[0x0][0x598] ;  /* 0x0001660000047ab9 */ /* 0x000fe20000000a00 */
[----:B------:R-:W-:Y:S01]  /*1330*/  ULDC.64 UR18, c[0x0][0x208] ;  /* 0x0000820000127ab9 */ /* 0x000fe20000000a00 */
[----:B------:R-:W-:-:S04]  /*1340*/  ISETP.NE.U32.AND P0, PT, RZ, UR4, PT ;  /* 0x00000004ff007c0c */ /* 0x000fc8000bf05070 */
[----:B------:R-:W-:-:S13]  /*1350*/  ISETP.NE.AND.EX P0, PT, RZ, UR5, PT, P0 ;  /* 0x00000005ff007c0c */ /* 0x000fda000bf05300 */
[----:B------:R-:W-:Y:S05]  /*1360*/  @!P0 BRA `(.L_x_12) ;  /* 0x00000000001c8947 */ /* 0x000fea0003800000 */
[----:B------:R-:W0:Y:S02]  /*1370*/  LDC.64 R8, c[0x0][0x598] ;  /* 0x00016600ff087b82 */ /* 0x000e240000000a00 */
[----:B0-----:R-:W2:Y:S02]  /*1380*/  LDG.E.64 R8, desc[UR18][R8.64] ;  /* 0x0000001208087981 */ /* 0x001ea4000c1e1b00 */
[----:B--2---:R-:W-:-:S04]  /*1390*/  ISETP.NE.U32.AND P0, PT, R8, RZ, PT ;  /* 0x000000ff0800720c */ /* 0x004fc80003f05070 */
[----:B------:R-:W-:-:S13]  /*13a0*/  ISETP.NE.AND.EX P0, PT, R9, RZ, PT, P0 ;  /* 0x000000ff0900720c */ /* 0x000fda0003f05300 */
[----:B------:R-:W-:Y:S05]  /*13b0*/  @!P0 BRA `(.L_x_12) ;  /* 0x0000000000088947 */ /* 0x000fea0003800000 */
[----:B------:R0:W5:Y:S01]  /*13c0*/  LD.E R7, desc[UR18][R8.64] ;  /* 0x0000001208077980 */ /* 0x000162000c101900 */
[----:B------:R-:W-:Y:S05]  /*13d0*/  BRA `(.L_x_13) ;  /* 0x0000000000207947 */ /* 0x000fea0003800000 */
.L_x_12:
[----:B------:R-:W-:Y:S02]  /*13e0*/  ULDC.64 UR4, c[0x0][0x588] ;  /* 0x0001620000047ab9 */ /* 0x000fe40000000a00 */
[----:B------:R-:W-:-:S04]  /*13f0*/  ISETP.NE.U32.AND P0, PT, RZ, UR4, PT ;  /* 0x00000004ff007c0c */ /* 0x000fc8000bf05070 */
[----:B------:R-:W-:-:S13]  /*1400*/  ISETP.NE.AND.EX P0, PT, RZ, UR5, PT, P0 ;  /* 0x00000005ff007c0c */ /* 0x000fda000bf05300 */
[----:B------:R-:W-:Y:S05]  /*1410*/  @!P0 BRA `(.L_x_14) ;  /* 0x00000000000c8947 */ /* 0x000fea0003800000 */
[----:B------:R-:W0:Y:S02]  /*1420*/  LDC.64 R8, c[0x0][0x588] ;  /* 0x00016200ff087b82 */ /* 0x000e240000000a00 */
[----:B0-----:R1:W5:Y:S01]  /*1430*/  LDG.E R7, desc[UR18][R8.64] ;  /* 0x0000001208077981 */ /* 0x001362000c1e1900 */
[----:B------:R-:W-:Y:S05]  /*1440*/  BRA `(.L_x_13) ;  /* 0x0000000000047947 */ /* 0x000fea0003800000 */
.L_x_14:
[----:B------:R-:W2:Y:S02]  /*1450*/  LDC R7, c[0x0][0x580] ;  /* 0x00016000ff077b82 */ /* 0x000ea40000000800 */
.L_x_13:
[----:B------:R-:W-:Y:S02]  /*1460*/  ULDC.64 UR4, c[0x0][0x5a0] ;  /* 0x0001680000047ab9 */ /* 0x000fe40000000a00 */
[----:B------:R-:W-:-:S04]  /*1470*/  ISETP.NE.U32.AND P0, PT, RZ, UR4, PT ;  /* 0x00000004ff007c0c */ /* 0x000fc8000bf05070 */
[----:B------:R-:W-:-:S13]  /*1480*/  ISETP.NE.AND.EX P0, PT, RZ, UR5, PT, P0 ;  /* 0x00000005ff007c0c */ /* 0x000fda000bf05300 */
[----:B------:R-:W-:Y:S05]  /*1490*/  @!P0 BRA `(.L_x_15) ;  /* 0x00000000001c8947 */ /* 0x000fea0003800000 */
[----:B01----:R-:W0:Y:S02]  /*14a0*/  LDC.64 R8, c[0x0][0x5a0] ;  /* 0x00016800ff087b82 */ /* 0x003e240000000a00 */
[----:B0-----:R-:W3:Y:S02]  /*14b0*/  LDG.E.64 R8, desc[UR18][R8.64] ;  /* 0x0000001208087981 */ /* 0x001ee4000c1e1b00 */
[----:B---3--:R-:W-:-:S04]  /*14c0*/  ISETP.NE.U32.AND P0, PT, R8, RZ, PT ;  /* 0x000000ff0800720c */ /* 0x008fc80003f05070 */
[----:B------:R-:W-:-:S13]  /*14d0*/  ISETP.NE.AND.EX P0, PT, R9, RZ, PT, P0 ;  /* 0x000000ff0900720c */ /* 0x000fda0003f05300 */
[----:B------:R-:W-:Y:S05]  /*14e0*/  @!P0 BRA `(.L_x_15) ;  /* 0x0000000000088947 */ /* 0x000fea0003800000 */
[----:B------:R0:W5:Y:S01]  /*14f0*/  LD.E R12, desc[UR18][R8.64] ;  /* 0x00000012080c7980 */ /* 0x000162000c101900 */
[----:B------:R-:W-:Y:S05]  /*1500*/  BRA `(.L_x_16) ;  /* 0x0000000000207947 */ /* 0x000fea0003800000 */
.L_x_15:
[----:B------:R-:W-:Y:S02]  /*1510*/  ULDC.64 UR4, c[0x0][0x590] ;  /* 0x0001640000047ab9 */ /* 0x000fe40000000a00 */
[----:B------:R-:W-:-:S04]  /*1520*/  ISETP.NE.U32.AND P0, PT, RZ, UR4, PT ;  /* 0x00000004ff007c0c */ /* 0x000fc8000bf05070 */
[----:B------:R-:W-:-:S13]  /*1530*/  ISETP.NE.AND.EX P0, PT, RZ, UR5, PT, P0 ;  /* 0x00000005ff007c0c */ /* 0x000fda000bf05300 */
[----:B------:R-:W-:Y:S05]  /*1540*/  @!P0 BRA `(.L_x_17) ;  /* 0x00000000000c8947 */ /* 0x000fea0003800000 */
[----:B------:R-:W3:Y:S02]  /*1550*/  LDC.64 R12, c[0x0][0x590] ;  /* 0x00016400ff0c7b82 */ /* 0x000ee40000000a00 */
[----:B---3--:R3:W5:Y:S01]  /*1560*/  LDG.E R12, desc[UR18][R12.64] ;  /* 0x000000120c0c7981 */ /* 0x008762000c1e1900 */
[----:B------:R-:W-:Y:S05]  /*1570*/  BRA `(.L_x_16) ;  /* 0x0000000000047947 */ /* 0x000fea0003800000 */
.L_x_17:
[----:B------:R-:W4:Y:S02]  /*1580*/  LDC R12, c[0x0][0x584] ;  /* 0x00016100ff0c7b82 */ /* 0x000f240000000800 */
.L_x_16:
[----:B------:R-:W-:-:S13]  /*1590*/  LOP3.LUT P0, RZ, R14, 0xff, RZ, 0xc0, !PT ;  /* 0x000000ff0eff7812 */ /* 0x000fda000780c0ff */
[----:B------:R-:W-:Y:S05]  /*15a0*/  @!P0 EXIT ;  /* 0x000000000000894d */ /* 0x000fea0003800000 */
[----:B------:R-:W-:Y:S01]  /*15b0*/  ULDC UR4, c[0x0][0x28c] ;  /* 0x0000a30000047ab9 */ /* 0x000fe20000000800 */
[----:B------:R-:W-:Y:S01]  /*15c0*/  LOP3.LUT R81, R2, 0x1, RZ, 0xfc, !PT ;  /* 0x0000000102517812 */ /* 0x000fe200078efcff */
[----:B------:R-:W-:-:S04]  /*15d0*/  UIADD3 UR4, UR4, 0x1f, URZ ;  /* 0x0000001f04047890 */ /* 0x000fc8000fffe03f */
[----:B------:R-:W-:-:S04]  /*15e0*/  USHF.R.S32.HI UR5, URZ, 0x1f, UR4 ;  /* 0x0000001f3f057899 */ /* 0x000fc80008011404 */
[----:B------:R-:W-:-:S03]  /*15f0*/  ULEA.HI UR5, UR5, UR4, URZ, 0x5 ;  /* 0x0000000405057291 */ /* 0x000fc6000f8f283f */
[----:B------:R-:W-:Y:S01]  /*1600*/  UMOV UR4, URZ ;  /* 0x0000003f00047c82 */ /* 0x000fe20008000000 */
[----:B------:R-:W-:-:S03]  /*1610*/  USHF.R.S32.HI UR9, URZ, 0x5, UR5 ;  /* 0x000000053f097899 */ /* 0x000fc60008011405 */
[----:B------:R-:W-:-:S09]  /*1620*/  UMOV UR5, URZ ;  /* 0x0000003f00057c82 */ /* 0x000fd20008000000 */
.L_x_108:
[----:B01----:R-:W-:Y:S01]  /*1630*/  LOP3.LUT R8, R0, 0x80, RZ, 0xc0, !PT ;  /* 0x0000008000087812 */ /* 0x003fe200078ec0ff */
[----:B------:R-:W0:Y:S01]  /*1640*/  S2UR UR13, SR_CgaCtaId ;  /* 0x00000000000d79c3 */ /* 0x000e220000008800 */
[----:B------:R-:W-:Y:S01]  /*1650*/  UMOV UR12, 0x400 ;  /* 0x00000400000c7882 */ /* 0x000fe20000000000 */
[----:B------:R-:W-:Y:S01]  /*1660*/  UMOV UR6, URZ ;  /* 0x0000003f00067c82 */ /* 0x000fe20008000000 */
[----:B------:R-:W-:Y:S01]  /*1670*/  SHF.R.U32.HI R8, RZ, 0x7, R8 ;  /* 0x00000007ff087819 */ /* 0x000fe20000011608 */
[----:B------:R-:W-:Y:S01]  /*1680*/  UMOV UR7, URZ ;  /* 0x0000003f00077c82 */ /* 0x000fe20008000000 */
[----:B------:R-:W-:Y:S01]  /*1690*/  UMOV UR16, UR5 ;  /* 0x0000000500107c82 */ /* 0x000fe20008000000 */
[----:B------:R-:W-:Y:S01]  /*16a0*/  CS2R R16, SRZ ;  /* 0x0000000000107805 */ /* 0x000fe2000001ff00 */
[----:B---3--:R-:W-:Y:S01]  /*16b0*/  IMAD.MOV.U32 R13, RZ, RZ, RZ ;  /* 0x000000ffff0d7224 */ /* 0x008fe200078e00ff */
[----:B------:R-:W1:Y:S01]  /*16c0*/  LDC R9, c[0x0][0x28c] ;  /* 0x0000a300ff097b82 */ /* 0x000e620000000800 */
[----:B------:R-:W3:Y:S01]  /*16d0*/  SHFL.IDX PT, R8, R8, RZ, 0x1f ;  /* 0x00001fff08087589 */ /* 0x000ee200000e0000 */
[----:B------:R-:W-:-:S02]  /*16e0*/  CS2R R18, SRZ ;  /* 0x0000000000127805 */ /* 0x000fc4000001ff00 */
[----:B------:R-:W-:Y:S02]  /*16f0*/  CS2R R20, SRZ ;  /* 0x0000000000147805 */ /* 0x000fe4000001ff00 */
[----:B------:R-:W-:Y:S02]  /*1700*/  CS2R R22, SRZ ;  /* 0x0000000000167805 */ /* 0x000fe4000001ff00 */
[----:B------:R-:W-:Y:S02]  /*1710*/  CS2R R56, SRZ ;  /* 0x0000000000387805 */ /* 0x000fe4000001ff00 */
[----:B------:R-:W-:Y:S02]  /*1720*/  CS2R R58, SRZ ;  /* 0x00000000003a7805 */ /* 0x000fe4000001ff00 */
[----:B------:R-:W-:Y:S02]  /*1730*/  CS2R R60, SRZ ;  /* 0x00000000003c7805 */ /* 0x000fe4000001ff00 */
[----:B------:R-:W-:-:S02]  /*1740*/  CS2R R62, SRZ ;  /* 0x00000000003e7805 */ /* 0x000fc4000001ff00 */
[----:B------:R-:W-:Y:S02]  /*1750*/  CS2R R64, SRZ ;  /* 0x0000000000407805 */ /* 0x000fe4000001ff00 */
[----:B------:R-:W-:Y:S02]  /*1760*/  CS2R R66, SRZ ;  /* 0x0000000000427805 */ /* 0x000fe4000001ff00 */
[----:B------:R-:W-:Y:S01]  /*1770*/  CS2R R68, SRZ ;  /* 0x0000000000447805 */ /* 0x000fe2000001ff00 */
[----:B------:R-:W-:Y:S01]  /*1780*/  IMAD.MOV.U32 R70, RZ, RZ, RZ ;  /* 0x000000ffff467224 */ /* 0x000fe200078e00ff */
[----:B------:R-:W-:Y:S01]  /*1790*/  CS2R R74, SRZ ;  /* 0x00000000004a7805 */ /* 0x000fe2000001ff00 */
[----:B------:R-:W-:Y:S01]  /*17a0*/  IMAD.MOV.U32 R72, RZ, RZ, RZ ;  /* 0x000000ffff487224 */ /* 0x000fe200078e00ff */
[----:B------:R-:W-:Y:S02]  /*17b0*/  CS2R R76, SRZ ;  /* 0x00000000004c7805 */ /* 0x000fe4000001ff00 */
[----:B------:R-:W-:Y:S01]  /*17c0*/  CS2R R78, SRZ ;  /* 0x00000000004e7805 */ /* 0x000fe2000001ff00 */
[----:B------:R-:W-:Y:S01]  /*17d0*/  IMAD.MOV.U32 R80, RZ, RZ, RZ ;  /* 0x000000ffff507224 */ /* 0x000fe200078e00ff */
[----:B----4-:R-:W-:Y:S01]  /*17e0*/  CS2R R24, SRZ ;  /* 0x0000000000187805 */ /* 0x010fe2000001ff00 */
[----:B------:R-:W-:Y:S01]  /*17f0*/  IMAD.U32 R14, RZ, RZ, UR4 ;  /* 0x00000004ff0e7e24 */ /* 0x000fe2000f8e00ff */
[----:B------:R-:W-:-:S02]  /*1800*/  CS2R R26, SRZ ;  /* 0x00000000001a7805 */ /* 0x000fc4000001ff00 */
[----:B------:R-:W-:Y:S02]  /*1810*/  CS2R R28, SRZ ;  /* 0x00000000001c7805 */ /* 0x000fe4000001ff00 */
[----:B------:R-:W-:Y:S02]  /*1820*/  CS2R R30, SRZ ;  /* 0x00000000001e7805 */ /* 0x000fe4000001ff00 */
[----:B------:R-:W-:Y:S02]  /*1830*/  CS2R R32, SRZ ;  /* 0x0000000000207805 */ /* 0x000fe4000001ff00 */
[----:B-1----:R-:W-:Y:S02]  /*1840*/  ISETP.GE.AND P0, PT, R9, 0x1, PT ;  /* 0x000000010900780c */ /* 0x002fe40003f06270 */
[----:B------:R-:W-:Y:S02]  /*1850*/  CS2R R34, SRZ ;  /* 0x0000000000227805 */ /* 0x000fe4000001ff00 */
[----:B---3--:R-:W-:-:S02]  /*1860*/  R2UR UR8, R8 ;  /* 0x00000000080872ca */ /* 0x008fc400000e0000 */
        /* <DEDUP_REMOVED lines=8> */
[----:B------:R-:W-:Y:S02]  /*18f0*/  CS2R R52, SRZ ;  /* 0x0000000000347805 */ /* 0x000fe4000001ff00 */
[----:B------:R-:W-:Y:S01]  /*1900*/  CS2R R54, SRZ ;  /* 0x0000000000367805 */ /* 0x000fe2000001ff00 */
[----:B------:R-:W-:-:S04]  /*1910*/  ULEA.HI UR10, UR8, UR8, URZ, 0x1 ;  /* 0x00000008080a7291 */ /* 0x000fc8000f8f083f */
[----:B------:R-:W-:Y:S02]  /*1920*/  ULOP3.LUT UR11, UR10, 0x1ffffe, URZ, 0xc0, !UPT ;  /* 0x001ffffe0a0b7892 */ /* 0x000fe4000f8ec03f */
[----:B0-----:R-:W-:Y:S02]  /*1930*/  ULEA UR10, UR13, UR12, 0x18 ;  /* 0x0000000c0d0a7291 */ /* 0x001fe4000f8ec03f */
[----:B------:R-:W-:-:S03]  /*1940*/  UIADD3 UR11, UR8, -UR11, URZ ;  /* 0x8000000b080b7290 */ /* 0x000fc6000fffe03f */
[----:B------:R-:W-:Y:S01]  /*1950*/  UMOV UR8, URZ ;  /* 0x0000003f00087c82 */ /* 0x000fe20008000000 */
[----:B------:R-:W-:-:S04]  /*1960*/  ULEA UR11, UR11, UR10, 0xb ;  /* 0x0000000a0b0b7291 */ /* 0x000fc8000f8e583f */
[----:B------:R-:W-:-:S04]  /*1970*/  UIADD3 UR11, UR11, 0x300, URZ ;  /* 0x000003000b0b7890 */ /* 0x000fc8000fffe03f */
[----:B------:R-:W-:-:S04]  /*1980*/  USHF.R.U32.HI UR11, URZ, 0x4, UR11 ;  /* 0x000000043f0b7899 */ /* 0x000fc8000801160b */
[----:B------:R-:W-:Y:S01]  /*1990*/  ULOP3.LUT UR11, UR11, 0x3fff, URZ, 0xc0, !UPT ;  /* 0x00003fff0b0b7892 */ /* 0x000fe2000f8ec03f */
[----:B------:R-:W-:Y:S11]  /*19a0*/  @!P0 BRA `(.L_x_18) ;  /* 0x0000000400608947 */ /* 0x000ff60003800000 */
[----:B------:R-:W-:-:S13]  /*19b0*/  ISETP.NE.AND P1, PT, R81, 0x3, PT ;  /* 0x000000035100780c */ /* 0x000fda0003f25270 */
[----:B------:R-:W-:Y:S05]  /*19c0*/  @!P1 BRA `(.L_x_19) ;  /* 0x0000000000049947 */ /* 0x000fea0003800000 */
[----:B------:R-:W-:Y:S01]  /*19d0*/  BPT.TRAP 0x1 ;  /* 0x000000040000795c */ /* 0x000fe20000300000 */
.L_x_19:
[----:B------:R-:W-:Y:S01]  /*19e0*/  ULEA UR6, UR5, UR10, 0x3 ;  /* 0x0000000a05067291 */ /* 0x000fe2000f8e183f */
[----:B------:R-:W-:-:S05]  /*19f0*/  IMAD.U32 R8, RZ, RZ, UR4 ;  /* 0x00000004ff087e24 */ /* 0x000fca000f8e00ff */
[----:B------:R-:W-:-:S04]  /*1a00*/  SHF.L.U32 R8, R8, 0x1f, RZ ;  /* 0x0000001f08087819 */ /* 0x000fc800000006ff */
[----:B------:R0:W1:Y:S01]  /*1a10*/  SYNCS.PHASECHK.TRANS64.TRYWAIT P0, [UR6], R8 ;  /* 0x00000008ff0075a7 */ /* 0x0000620008000146 */
[----:B------:R-:W-:Y:S05]  /*1a20*/  @!P1 BRA `(.L_x_20) ;  /* 0x0000000000049947 */ /* 0x000fea0003800000 */
[----:B------:R-:W-:Y:S01]  /*1a30*/  BPT.TRAP 0x1 ;  /* 0x000000040000795c */ /* 0x000fe20000300000 */
.L_x_20:
[----:B-1----:R-:W-:Y:S05]  /*1a40*/  @P0 BRA `(.L_x_21) ;  /* 0x0000000000080947 */ /* 0x002fea0003800000 */
[----:B------:R-:W1:Y:S02]  /*1a50*/  SYNCS.PHASECHK.TRANS64.TRYWAIT P0, [UR6], R8 ;  /* 0x00000008ff0075a7 */ /* 0x000e640008000146 */
[----:B-1----:R-:W-:Y:S05]  /*1a60*/  @!P0 BRA `(.L_x_22) ;  /* 0x0000006800088947 */ /* 0x002fea0003800000 */
.L_x_21:
[----:B------:R-:W-:Y:S01]  /*1a70*/  UIADD3 UR6, UR10, 0x25300, URZ ;  /* 0x000253000a067890 */ /* 0x000fe2000fffe03f */
[----:B------:R-:W-:Y:S01]  /*1a80*/  WARPGROUP.ARRIVE ;  /* 0x00000000000079c5 */ /* 0x000fe20000000000 */
[----:B------:R-:W-:Y:S01]  /*1a90*/  ULDC UR7, c[0x0][0x50c] ;  /* 0x0001430000077ab9 */ /* 0x000fe20000000800 */
[----:B------:R-:W-:Y:S01]  /*1aa0*/  ULOP3.LUT UR12, UR11, 0x10000, URZ, 0xfc, !UPT ;  /* 0x000100000b0c7892 */ /* 0x000fe2000f8efc3f */
[----:B------:R-:W-:Y:S01]  /*1ab0*/  CS2R R16, SRZ ;  /* 0x0000000000107805 */ /* 0x000fe2000001ff00 */
[----:B------:R-:W-:Y:S01]  /*1ac0*/  UISETP.NE.AND UP0, UPT, UR7, 0x1, UPT ;  /* 0x000000010700788c */ /* 0x000fe2000bf05270 */
[----:B------:R-:W-:Y:S01]  /*1ad0*/  IMAD.MOV.U32 R13, RZ, RZ, RZ ;  /* 0x000000ffff0d7224 */ /* 0x000fe200078e00ff */
[----:B------:R-:W-:Y:S01]  /*1ae0*/  USHF.R.U32.HI UR6, URZ, 0x4, UR6 ;  /* 0x000000043f067899 */ /* 0x000fe20008011606 */
[----:B------:R-:W-:Y:S01]  /*1af0*/  CS2R R18, SRZ ;  /* 0x0000000000127805 */ /* 0x000fe2000001ff00 */
[----:B------:R-:W-:Y:S01]  /*1b00*/  USEL UR7, URZ, 0x1, UP0 ;  /* 0x000000013f077887 */ /* 0x000fe20008000000 */
[----:B------:R-:W-:Y:S01]  /*1b10*/  CS2R R20, SRZ ;  /* 0x0000000000147805 */ /* 0x000fe2000001ff00 */
[----:B------:R-:W-:Y:S01]  /*1b20*/  ULOP3.LUT UR6, UR6, 0x3fff, URZ, 0xc0, !UPT ;  /* 0x00003fff06067892 */ /* 0x000fe2000f8ec03f */
[----:B------:R-:W-:Y:S01]  /*1b30*/  CS2R R22, SRZ ;  /* 0x0000000000167805 */ /* 0x000fe2000001ff00 */
[----:B------:R-:W-:Y:S01]  /*1b40*/  ULEA UR12, UR5, UR12, 0x8 ;  /* 0x0000000c050c7291 */ /* 0x000fe2000f8e403f */
[----:B------:R-:W-:Y:S01]  /*1b50*/  CS2R R56, SRZ ;  /* 0x0000000000387805 */ /* 0x000fe2000001ff00 */
[----:B------:R-:W-:Y:S01]  /*1b60*/  ULOP3.LUT UR6, UR6, 0x10000, URZ, 0xfc, !UPT ;  /* 0x0001000006067892 */ /* 0x000fe2000f8efc3f */
[----:B------:R-:W-:Y:S01]  /*1b70*/  ISETP.NE.AND P0, PT, RZ, UR7, PT ;  /* 0x00000007ff007c0c */ /* 0x000fe2000bf05270 */
[----:B------:R-:W-:Y:S01]  /*1b80*/  UMOV UR13, 0xc0000010 ;  /* 0xc0000010000d7882 */ /* 0x000fe20000000000 */
[----:B------:R-:W-:Y:S01]  /*1b90*/  UMOV UR15, 0xc0000010 ;  /* 0xc0000010000f7882 */ /* 0x000fe20000000000 */
[----:B------:R-:W-:Y:S01]  /*1ba0*/  ULEA UR14, UR5, UR6, 0x7 ;  /* 0x00000006050e7291 */ /* 0x000fe2000f8e383f */
[----:B------:R-:W-:-:S02]  /*1bb0*/  CS2R R58, SRZ ;  /* 0x00000000003a7805 */ /* 0x000fc4000001ff00 */
[----:B------:R-:W-:Y:S01]  /*1bc0*/  CS2R R60, SRZ ;  /* 0x00000000003c7805 */ /* 0x000fe2000001ff00 */
[----:B------:R-:W-:Y:S01]  /*1bd0*/  UMOV UR6, 0x1 ;  /* 0x0000000100067882 */ /* 0x000fe20000000000 */
[----:B------:R-:W-:Y:S02]  /*1be0*/  CS2R R62, SRZ ;  /* 0x00000000003e7805 */ /* 0x000fe4000001ff00 */
[----:B------:R-:W-:Y:S02]  /*1bf0*/  CS2R R64, SRZ ;  /* 0x0000000000407805 */ /* 0x000fe4000001ff00 */
[----:B------:R-:W-:Y:S02]  /*1c00*/  CS2R R66, SRZ ;  /* 0x0000000000427805 */ /* 0x000fe4000001ff00 */
[----:B------:R-:W-:Y:S01]  /*1c10*/  CS2R R68, SRZ ;  /* 0x0000000000447805 */ /* 0x000fe2000001ff00 */
[----:B------:R-:W-:Y:S01]  /*1c20*/  IMAD.MOV.U32 R70, RZ, RZ, RZ ;  /* 0x000000ffff467224 */ /* 0x000fe200078e00ff */
[----:B------:R-:W-:Y:S01]  /*1c30*/  QGMMA.64x64x32.F32.E5M2.E5M2 R24, gdesc[UR12], RZ, !UPT, gsb0 ;  /* 0x00e000000c1879f3 */ /* 0x000fe2000c0038ff */
[----:B------:R-:W-:Y:S01]  /*1c40*/  IMAD.MOV.U32 R72, RZ, RZ, RZ ;  /* 0x000000ffff487224 */ /* 0x000fe200078e00ff */
[----:B------:R-:W-:-:S02]  /*1c50*/  CS2R R74, SRZ ;  /* 0x00000000004a7805 */ /* 0x000fc4000001ff00 */
[----:B------:R-:W-:Y:S02]  /*1c60*/  CS2R R76, SRZ ;  /* 0x00000000004c7805 */ /* 0x000fe4000001ff00 */
[----:B------:R-:W-:Y:S01]  /*1c70*/  CS2R R78, SRZ ;  /* 0x00000000004e7805 */ /* 0x000fe2000001ff00 */
[----:B------:R-:W-:Y:S01]  /*1c80*/  IMAD.MOV.U32 R80, RZ, RZ, RZ ;  /* 0x000000ffff507224 */ /* 0x000fe200078e00ff */
[----:B------:R-:W-:Y:S06]  /*1c90*/  @!P0 BRA `(.L_x_23) ;  /* 0x0000000000888947 */ /* 0x000fec0003800000 */
[----:B------:R-:W-:Y:S02]  /*1ca0*/  WARPGROUP.DEPBAR.LE gsb0, 0x0 ;  /* 0x00008000000079c5 */ /* 0x000fe40000010000 */
[----:B------:R-:W-:-:S01]  /*1cb0*/  FADD R79, RZ, R24 ;  /* 0x00000018ff4f7221 */ /* 0x000fc20000000000 */
[----:B------:R-:W-:Y:S01]  /*1cc0*/  FADD R80, RZ, R25 ;  /* 0x00000019ff507221 */ /* 0x000fe20000000000 */
        /* <DEDUP_REMOVED lines=30> */
[----:B------:R-:W-:-:S06]  /*1eb0*/  UMOV UR6, URZ ;  /* 0x0000003f00067c82 */ /* 0x000fcc0008000000 */
.L_x_23:
[----:B------:R-:W-:-:S04]  /*1ec0*/  UIADD3 UR16, UR5, 0x1, URZ ;  /* 0x0000000105107890 */ /* 0x000fc8000fffe03f */
[----:B------:R-:W-:-:S04]  /*1ed0*/  UISETP.NE.AND UP0, UPT, UR16, 0x25, UPT ;  /* 0x000000251000788c */ /* 0x000fc8000bf05270 */
[----:B------:R-:W-:Y:S02]  /*1ee0*/  USEL UR8, URZ, 0x1, UP0 ;  /* 0x000000013f087887 */ /* 0x000fe40008000000 */
[----:B------:R-:W-:Y:S02]  /*1ef0*/  USEL UR16, UR16, URZ, UP0 ;  /* 0x0000003f10107287 */ /* 0x000fe40008000000 */
[----:B------:R-:W-:-:S06]  /*1f00*/  ULOP3.LUT UR8, UR4, UR8, URZ, 0x3c, !UPT ;  /* 0x0000000804087292 */ /* 0x000fcc000f8e3c3f */
[----:B------:R-:W-:Y:S01]  /*1f10*/  IMAD.U32 R14, RZ, RZ, UR8 ;  /* 0x00000008ff0e7e24 */ /* 0x000fe2000f8e00ff */
[----:B------:R-:W-:-:S06]  /*1f20*/  UMOV UR8, 0x1 ;  /* 0x0000000100087882 */ /* 0x000fcc0000000000 */
.L_x_18:
[----:B------:R-:W-:-:S04]  /*1f30*/  UISETP.LT.AND UP0, UPT, UR9, 0x1, UPT ;  /* 0x000000010900788c */ /* 0x000fc8000bf01270 */
[----:B------:R-:W-:-:S04]  /*1f40*/  USEL UR12, UR9, 0x1, UP0 ;  /* 0x00000001090c7887 */ /* 0x000fc80008000000 */
[----:B------:R-:W-:-:S04]  /*1f50*/  UIADD3 UR12, UR9, -UR12, URZ ;  /* 0x8000000c090c7290 */ /* 0x000fc8000fffe03f */
[----:B------:R-:W-:-:S06]  /*1f60*/  UISETP.GE.AND UP0, UPT, UR12, 0x1, UPT ;  /* 0x000000010c00788c */ /* 0x000fcc000bf06270 */
[----:B------:R-:W-:-:S13]  /*1f70*/  PLOP3.LUT P0, PT, PT, PT, UP0, 0x80, 0x0 ;  /* 0x000000000000781c */ /* 0x000fda0003f0f008 */
[----:B------:R-:W-:Y:S05]  /*1f80*/  @!P0 BRA `(.L_x_24) ;  /* 0x0000000400748947 */ /* 0x000fea0003800000 */
[----:B01----:R-:W-:Y:S01]  /*1f90*/  IMAD.U32 R8, RZ, RZ, UR12 ;  /* 0x0000000cff087e24 */ /* 0x003fe2000f8e00ff */
[----:B------:R-:W-:Y:S01]  /*1fa0*/  ULDC UR17, c[0x0][0x50c] ;  /* 0x0001430000117ab9 */ /* 0x000fe20000000800 */
[----:B------:R-:W-:-:S07]  /*1fb0*/  IMAD.U32 R9, RZ, RZ, UR5 ;  /* 0x00000005ff097e24 */ /* 0x000fce000f8e00ff */
.L_x_32:
[----:B------:R-:W-:-:S13]  /*1fc0*/  ISETP.NE.AND P1, PT, R81, 0x3, PT ;  /* 0x000000035100780c */ /* 0x000fda0003f25270 */
[----:B------:R-:W-:Y:S05]  /*1fd0*/  @!P1 BRA `(.L_x_25) ;  /* 0x0000000000049947 */ /* 0x000fea0003800000 */
[----:B------:R-:W-:Y:S01]  /*1fe0*/  BPT.TRAP 0x1 ;  /* 0x000000040000795c */ /* 0x000fe20000300000 */
.L_x_25:
[----:B------:R-:W0:Y:S01]  /*1ff0*/  S2UR UR12, SR_CgaCtaId ;  /* 0x00000000000c79c3 */ /* 0x000e220000008800 */
[----:B------:R-:W-:Y:S01]  /*2000*/  UMOV UR10, 0x400 ;  /* 0x00000400000a7882 */ /* 0x000fe20000000000 */
[----:B------:R-:W-:Y:S01]  /*2010*/  SHF.L.U32 R10, R14, 0x1f, RZ ;  /* 0x0000001f0e0a7819 */ /* 0x000fe200000006ff */
[----:B0-----:R-:W-:-:S04]  /*2020*/  ULEA UR10, UR12, UR10, 0x18 ;  /* 0x0000000a0c0a7291 */ /* 0x001fc8000f8ec03f */
[----:B------:R-:W-:-:S09]  /*2030*/  ULEA UR12, UR16, UR10, 0x3 ;  /* 0x0000000a100c7291 */ /* 0x000fd2000f8e183f */
[----:B------:R0:W1:Y:S01]  /*2040*/  SYNCS.PHASECHK.TRANS64.TRYWAIT P0, [UR12], R10 ;  /* 0x0000000aff0075a7 */ /* 0x000062000800014c */
[----:B------:R-:W-:Y:S05]  /*2050*/  @!P1 BRA `(.L_x_26) ;  /* 0x0000000000049947 */ /* 0x000fea0003800000 */
[----:B------:R-:W-:Y:S01]  /*2060*/  BPT.TRAP 0x1 ;  /* 0x000000040000795c */ /* 0x000fe20000300000 */
.L_x_26:
[----:B-1----:R-:W-:Y:S05]  /*2070*/  @P0 BRA `(.L_x_27) ;  /* 0x0000000000080947 */ /* 0x002fea0003800000 */
[----:B------:R-:W1:Y:S02]  /*2080*/  SYNCS.PHASECHK.TRANS64.TRYWAIT P0, [UR12], R10 ;  /* 0x0000000aff0075a7 */ /* 0x000e64000800014c */
[----:B-1----:R-:W-:Y:S05]  /*2090*/  @!P0 BRA `(.L_x_28) ;  /* 0x0000006000948947 */ /* 0x002fea0003800000 */
.L_x_27:
[----:B------:R-:W-:Y:S01]  /*20a0*/  UIADD3 UR12, UR10, 0x25300, URZ ;  /* 0x000253000a0c7890 */ /* 0x000fe2000fffe03f */
[----:B------:R-:W-:Y:S01]  /*20b0*/  WARPGROUP.ARRIVE ;  /* 0x00000000000079c5 */ /* 0x000fe20000000000 */
[----:B------:R-:W-:Y:S02]  /*20c0*/  UISETP.NE.AND UP0, UPT, UR7, URZ, UPT ;  /* 0x0000003f0700728c */ /* 0x000fe4000bf05270 */
[----:B------:R-:W-:Y:S02]  /*20d0*/  USHF.R.U32.HI UR12, URZ, 0x4, UR12 ;  /* 0x000000043f0c7899 */ /* 0x000fe4000801160c */
[----:B------:R-:W-:Y:S02]  /*20e0*/  USEL UR8, UR8, URZ, !UP0 ;  /* 0x0000003f08087287 */ /* 0x000fe4000c000000 */
[----:B------:R-:W-:Y:S02]  /*20f0*/  ULOP3.LUT UR7, UR12, 0x3fff, URZ, 0xc0, !UPT ;  /* 0x00003fff0c077892 */ /* 0x000fe4000f8ec03f */
[----:B------:R-:W-:-:S02]  /*2100*/  ULOP3.LUT UR12, UR11, 0x10000, URZ, 0xfc, !UPT ;  /* 0x000100000b0c7892 */ /* 0x000fc4000f8efc3f */
[----:B------:R-:W-:Y:S02]  /*2110*/  ULOP3.LUT UR7, UR7, 0x10000, URZ, 0xfc, !UPT ;  /* 0x0001000007077892 */ /* 0x000fe4000f8efc3f */
[----:B------:R-:W-:Y:S02]  /*2120*/  UISETP.NE.U32.AND UP0, UPT, UR8, URZ, UPT ;  /* 0x0000003f0800728c */ /* 0x000fe4000bf05070 */
[----:B------:R-:W-:Y:S02]  /*2130*/  ULEA UR12, UR16, UR12, 0x8 ;  /* 0x0000000c100c7291 */ /* 0x000fe4000f8e403f */
[----:B------:R-:W-:Y:S01]  /*2140*/  ULEA UR14, UR16, UR7, 0x7 ;  /* 0x00000007100e7291 */ /* 0x000fe2000f8e383f */
[----:B------:R-:W-:Y:S01]  /*2150*/  UMOV UR13, 0xc0000010 ;  /* 0xc0000010000d7882 */ /* 0x000fe20000000000 */
[----:B------:R-:W-:Y:S01]  /*2160*/  UMOV UR15, 0xc0000010 ;  /* 0xc0000010000f7882 */ /* 0x000fe20000000000 */
[----:B------:R-:W-:-:S06]  /*2170*/  UIADD3 UR6, UR6, 0x1, URZ ;  /* 0x0000000106067890 */ /* 0x000fcc000fffe03f */
[----:B------:R-:W-:Y:S01]  /*2180*/  QGMMA.64x64x32.F32.E5M2.E5M2 R24, gdesc[UR12], R24, UP0, gsb0 ;  /* 0x00e000000c1879f3 */ /* 0x000fe2000b803818 */
[----:B------:R-:W-:-:S04]  /*2190*/  UISETP.NE.AND UP0, UPT, UR6, UR17, UPT ;  /* 0x000000110600728c */ /* 0x000fc8000bf05270 */
[----:B------:R-:W-:-:S06]  /*21a0*/  USEL UR7, URZ, 0x1, UP0 ;  /* 0x000000013f077887 */ /* 0x000fcc0008000000 */
[----:B------:R-:W-:Y:S01]  /*21b0*/  ISETP.NE.AND P0, PT, RZ, UR7, PT ;  /* 0x00000007ff007c0c */ /* 0x000fe2000bf05270 */
[----:B------:R-:W-:-:S12]  /*21c0*/  WARPGROUP.DEPBAR.LE gsb0, 0x1 ;  /* 0x00008000000079c5 */ /* 0x000fd80000010100 */
[----:B------:R-:W-:Y:S05]  /*21d0*/  @!P0 BRA `(.L_x_29) ;  /* 0x0000000000888947 */ /* 0x000fea0003800000 */
[----:B------:R-:W-:Y:S02]  /*21e0*/  WARPGROUP.DEPBAR.LE gsb0, 0x0 ;  /* 0x00008000000079c5 */ /* 0x000fe40000010000 */
[----:B------:R-:W-:-:S01]  /*21f0*/  FADD R79, R24, R79 ;  /* 0x0000004f184f7221 */ /* 0x000fc20000000000 */
[----:B------:R-:W-:Y:S01]  /*2200*/  FADD R80, R25, R80 ;  /* 0x0000005019507221 */ /* 0x000fe20000000000 */
        /* <DEDUP_REMOVED lines=30> */
[----:B------:R-:W-:-:S06]  /*23f0*/  UMOV UR6, URZ ;  /* 0x0000003f00067c82 */ /* 0x000fcc0008000000 */
.L_x_29:
[----:B------:R-:W-:Y:S05]  /*2400*/  @!P1 BRA `(.L_x_30) ;  /* 0x0000000000049947 */ /* 0x000fea0003800000 */
[----:B------:R-:W-:Y:S01]  /*2410*/  BPT.TRAP 0x1 ;  /* 0x000000040000795c */ /* 0x000fe20000300000 */
.L_x_30:
[----:B------:R-:W-:-:S13]  /*2420*/  ISETP.NE.AND P0, PT, R6, RZ, PT ;  /* 0x000000ff0600720c */ /* 0x000fda0003f05270 */
[----:B01----:R-:W-:-:S05]  /*2430*/  @P0 LEA R10, R9, UR10, 0x3 ;  /* 0x0000000a090a0c11 */ /* 0x003fca000f8e18ff */
[----:B------:R-:W-:-:S05]  /*2440*/  @P0 VIADD R10, R10, 0x128 ;  /* 0x000001280a0a0836 */ /* 0x000fca0000000000 */
[----:B------:R-:W-:-:S04]  /*2450*/  @P0 PRMT R10, R3, 0x654, R10 ;  /* 0x00000654030a0816 */ /* 0x000fc8000000000a */
[----:B------:R0:W-:Y:S01]  /*2460*/  @P0 SYNCS.ARRIVE.TRANS64.RED.A1T0 RZ, [R10+URZ], RZ ;  /* 0x000000ff0aff09a7 */ /* 0x0001e2000810043f */
[----:B------:R-:W-:-:S13]  /*2470*/  ISETP.GT.U32.AND P0, PT, R2, 0x1, PT ;  /* 0x000000010200780c */ /* 0x000fda0003f04070 */
[----:B0-----:R-:W-:Y:S05]  /*2480*/  @P0 BRA `(.L_x_31) ;  /* 0x0000000000040947 */ /* 0x001fea0003800000 */
[----:B------:R-:W-:Y:S01]  /*2490*/  BPT.TRAP 0x1 ;  /* 0x000000040000795c */ /* 0x000fe20000300000 */
.L_x_31:
[----:B------:R-:W-:Y:S01]  /*24a0*/  UIADD3 UR16, UR16, 0x1, URZ ;  /* 0x0000000110107890 */ /* 0x000fe2000fffe03f */
[C---:B------:R-:W-:Y:S01]  /*24b0*/  ISETP.GT.AND P1, PT, R8.reuse, 0x1, PT ;  /* 0x000000010800780c */ /* 0x040fe20003f24270 */
[----:B------:R-:W-:Y:S02]  /*24c0*/  VIADD R9, R9, 0x1 ;  /* 0x0000000109097836 */ /* 0x000fe40000000000 */
[----:B------:R-:W-:Y:S01]  /*24d0*/  UISETP.NE.AND UP0, UPT, UR16, 0x25, UPT ;  /* 0x000000251000788c */ /* 0x000fe2000bf05270 */
[----:B------:R-:W-:Y:S02]  /*24e0*/  VIADD R8, R8, 0xffffffff ;  /* 0xffffffff08087836 */ /* 0x000fe40000000000 */
[C---:B------:R-:W-:Y:S01]  /*24f0*/  ISETP.NE.AND P0, PT, R9.reuse, 0x25, PT ;  /* 0x000000250900780c */ /* 0x040fe20003f05270 */
[----:B------:R-:W-:Y:S02]  /*2500*/  USEL UR8, URZ, 0x1, UP0 ;  /* 0x000000013f087887 */ /* 0x000fe40008000000 */
[----:B------:R-:W-:Y:S01]  /*2510*/  USEL UR16, UR16, URZ, UP0 ;  /* 0x0000003f10107287 */ /* 0x000fe20008000000 */
[----:B------:R-:W-:-:S03]  /*2520*/  SEL R9, R9, RZ, P0 ;  /* 0x000000ff09097207 */ /* 0x000fc60000000000 */
[----:B------:R-:W-:Y:S01]  /*2530*/  LOP3.LUT R14, R14, UR8, RZ, 0x3c, !PT ;  /* 0x000000080e0e7c12 */ /* 0x000fe2000f8e3cff */
[----:B------:R-:W-:Y:S01]  /*2540*/  UMOV UR8, 0x1 ;  /* 0x0000000100087882 */ /* 0x000fe20000000000 */
[----:B------:R-:W-:Y:S06]  /*2550*/  @P1 BRA `(.L_x_32) ;  /* 0xfffffff800981947 */ /* 0x000fec000383ffff */
.L_x_24:
[----:B------:R-:W-:Y:S01]  /*2560*/  UISETP.NE.AND UP0, UPT, UR6, URZ, UPT ;  /* 0x0000003f0600728c */ /* 0x000fe2000bf05270 */
[----:B01----:R-:W0:Y:S03]  /*2570*/  LDC R8, c[0x0][0x28c] ;  /* 0x0000a300ff087b82 */ /* 0x003e260000000800 */
[----:B------:R-:W-:-:S06]  /*2580*/  USEL UR6, URZ, 0x1, !UP0 ;  /* 0x000000013f067887 */ /* 0x000fcc000c000000 */
[----:B------:R-:W-:Y:S02]  /*2590*/  ISETP.NE.AND P0, PT, RZ, UR6, PT ;  /* 0x00000006ff007c0c */ /* 0x000fe4000bf05270 */
[----:B0-----:R-:W-:-:S11]  /*25a0*/  ISETP.GE.AND P1, PT, R8, 0x1, PT ;  /* 0x000000010800780c */ /* 0x001fd60003f26270 */
[----:B------:R-:W-:Y:S05]  /*25b0*/  @!P0 BRA `(.L_x_33) ;  /* 0x0000000000848947 */ /* 0x000fea0003800000 */
[----:B------:R-:W-:Y:S02]  /*25c0*/  WARPGROUP.DEPBAR.LE gsb0, 0x0 ;  /* 0x00008000000079c5 */ /* 0x000fe40000010000 */
[----:B------:R-:W-:Y:S01]  /*25d0*/  FADD R79, R24, R79 ;  /* 0x0000004f184f7221 */ /* 0x000fe20000000000 */
        /* <DEDUP_REMOVED lines=30> */
[----:B------:R-:W-:-:S07]  /*27c0*/  FADD R16, R16, R55 ;  /* 0x0000003710107221 */ /* 0x000fce0000000000 */
.L_x_33:
[----:B------:R-:W-:Y:S02]  /*27d0*/  WARPGROUP.DEPBAR.LE gsb0, 0x0 ;  /* 0x00008000000079c5 */ /* 0x000fe40000010000 */
[----:B------:R-:W-:Y:S05]  /*27e0*/  @!P1 BRA `(.L_x_34) ;  /* 0x00000000005c9947 */ /* 0x000fea0003800000 */
[----:B------:R-:W-:-:S13]  /*27f0*/  ISETP.NE.AND P0, PT, R81, 0x3, PT ;  /* 0x000000035100780c */ /* 0x000fda0003f05270 */
[----:B------:R-:W-:Y:S05]  /*2800*/  @!P0 BRA `(.L_x_35) ;  /* 0x0000000000048947 */ /* 0x000fea0003800000 */
[----:B------:R-:W-:Y:S01]  /*2810*/  BPT.TRAP 0x1 ;  /* 0x000000040000795c */ /* 0x000fe20000300000 */
.L_x_35:
[----:B------:R-:W-:Y:S01]  /*2820*/  ISETP.NE.AND P0, PT, R6, RZ, PT ;  /* 0x000000ff0600720c */ /* 0x000fe20003f05270 */
[----:B------:R-:W-:Y:S01]  /*2830*/  BSSY B0, `(.L_x_36) ;  /* 0x0000010000007945 */ /* 0x000fe20003800000 */
[----:B------:R-:W-:-:S11]  /*2840*/  ISETP.GT.U32.AND P1, PT, R2, 0x1, PT ;  /* 0x000000010200780c */ /* 0x000fd60003f24070 */
[----:B------:R-:W-:Y:S05]  /*2850*/  @!P0 BRA `(.L_x_37) ;  /* 0x0000000000348947 */ /* 0x000fea0003800000 */
[----:B------:R-:W-:-:S04]  /*2860*/  UISETP.LT.AND UP0, UPT, UR9, 0x1, UPT ;  /* 0x000000010900788c */ /* 0x000fc8000bf01270 */
[----:B------:R-:W-:-:S04]  /*2870*/  USEL UR8, UR9, 0x1, UP0 ;  /* 0x0000000109087887 */ /* 0x000fc80008000000 */
[----:B------:R-:W-:-:S04]  /*2880*/  UIADD3 UR8, UR5, UR9, -UR8 ;  /* 0x0000000905087290 */ /* 0x000fc8000fffe808 */
[----:B------:R-:W-:-:S04]  /*2890*/  UIMAD.WIDE.U32 UR6, UR8, -0x45306eb3, URZ ;  /* 0xbacf914d080678a5 */ /* 0x000fc8000f8e003f */
[----:B------:R-:W-:-:S04]  /*28a0*/  UIADD3 UR6, UR8, -UR7, URZ ;  /* 0x8000000708067290 */ /* 0x000fc8000fffe03f */
[----:B------:R-:W-:-:S04]  /*28b0*/  ULEA.HI UR6, UR6, UR7, URZ, 0x1f ;  /* 0x0000000706067291 */ /* 0x000fc8000f8ff83f */
[----:B------:R-:W-:-:S04]  /*28c0*/  USHF.R.U32.HI UR6, URZ, 0x5, UR6 ;  /* 0x000000053f067899 */ /* 0x000fc80008011606 */
[----:B------:R-:W-:-:S04]  /*28d0*/  UIMAD UR6, UR6, -0x25, UR8 ;  /* 0xffffffdb060678a4 */ /* 0x000fc8000f8e0208 */
[----:B------:R-:W-:-:S04]  /*28e0*/  ULEA UR6, UR6, UR10, 0x3 ;  /* 0x0000000a06067291 */ /* 0x000fc8000f8e183f */
[----:B------:R-:W-:-:S06]  /*28f0*/  UIADD3 UR6, UR6, 0x128, URZ ;  /* 0x0000012806067890 */ /* 0x000fcc000fffe03f */
[----:B------:R-:W-:-:S05]  /*2900*/  IMAD.U32 R8, RZ, RZ, UR6 ;  /* 0x00000006ff087e24 */ /* 0x000fca000f8e00ff */
[----:B------:R-:W-:-:S04]  /*2910*/  PRMT R8, R3, 0x654, R8 ;  /* 0x0000065403087816 */ /* 0x000fc80000000008 */
[----:B------:R0:W-:Y:S03]  /*2920*/  SYNCS.ARRIVE.TRANS64.RED.A1T0 RZ, [R8+URZ], RZ ;  /* 0x000000ff08ff79a7 */ /* 0x0001e6000810043f */
.L_x_37:
[----:B------:R-:W-:Y:S05]  /*2930*/  BSYNC B0 ;  /* 0x0000000000007941 */ /* 0x000fea0003800000 */
.L_x_36:
[----:B------:R-:W-:Y:S05]  /*2940*/  @P1 BRA `(.L_x_34) ;  /* 0x0000000000041947 */ /* 0x000fea0003800000 */
[----:B------:R-:W-:Y:S01]  /*2950*/  BPT.TRAP 0x1 ;  /* 0x000000040000795c */ /* 0x000fe20000300000 */
.L_x_34:
[----:B------:R-:W1:Y:S01]  /*2960*/  LDC R14, c[0x0][0x288] ;  /* 0x0000a200ff0e7b82 */ /* 0x000e620000000800 */
[--C-:B0-----:R-:W-:Y:S01]  /*2970*/  SHF.R.U32.HI R8, RZ, 0x2, R0.reuse ;  /* 0x00000002ff087819 */ /* 0x101fe20000011600 */
[----:B------:R-:W-:Y:S01]  /*2980*/  UIADD3 UR8, UR9, UR5, URZ ;  /* 0x0000000509087290 */ /* 0x000fe2000fffe03f */
[----:B------:R-:W-:Y:S01]  /*2990*/  LOP3.LUT R10, R0, 0x60, RZ, 0xc0, !PT ;  /* 0x00000060000a7812 */ /* 0x000fe200078ec0ff */
[----:B------:R-:W-:Y:S01]  /*29a0*/  ULDC UR12, c[0x0][0x284] ;  /* 0x0000a100000c7ab9 */ /* 0x000fe20000000800 */
[----:B------:R-:W-:Y:S01]  /*29b0*/  SHF.R.U32.HI R11, RZ, 0x7, R0 ;  /* 0x00000007ff0b7819 */ /* 0x000fe20000011600 */
[----:B------:R-:W-:Y:S01]  /*29c0*/  UISETP.GT.U32.AND UP0, UPT, UR8, 0x24, UPT ;  /* 0x000000240800788c */ /* 0x000fe2000bf04070 */
[----:B------:R-:W-:Y:S01]  /*29d0*/  LOP3.LUT R9, R8, 0x7, RZ, 0xc0, !PT ;  /* 0x0000000708097812 */ /* 0x000fe200078ec0ff */
[----:B------:R-:W-:Y:S01]  /*29e0*/  UIMAD.WIDE.U32 UR6, UR8, -0x45306eb3, URZ ;  /* 0xbacf914d080678a5 */ /* 0x000fe2000f8e003f */
[----:B------:R-:W-:Y:S01]  /*29f0*/  SHF.R.U32.HI R10, RZ, 0x1, R10 ;  /* 0x00000001ff0a7819 */ /* 0x000fe2000001160a */
[----:B------:R-:W-:Y:S01]  /*2a00*/  UISETP.LT.U32.AND UP0, UPT, UR9, 0x25, UP0 ;  /* 0x000000250900788c */ /* 0x000fe20008701070 */
[----:B------:R-:W-:Y:S01]  /*2a10*/  LOP3.LUT R8, R11, 0x1, RZ, 0xc0, !PT ;  /* 0x000000010b087812 */ /* 0x000fe200078ec0ff */
[----:B------:R-:W-:Y:S01]  /*2a20*/  UIADD3 UR5, UR8, -UR7, URZ ;  /* 0x8000000708057290 */ /* 0x000fe2000fffe03f */
[----:B------:R-:W-:Y:S01]  /*2a30*/  IADD3 R25, RZ, -R10, -R9 ;  /* 0x8000000aff197210 */ /* 0x000fe20007ffe809 */
[----:B------:R-:W-:Y:S01]  /*2a40*/  UISETP.GE.U32.AND UP1, UPT, UR9, 0x25, UPT ;  /* 0x000000250900788c */ /* 0x000fe2000bf26070 */
[----:B------:R-:W-:Y:S01]  /*2a50*/  SHF.R.S32.HI R32, RZ, 0x1f, R73 ;  /* 0x0000001fff207819 */ /* 0x000fe20000011449 */
[C---:B------:R-:W-:Y:S01]  /*2a60*/  IMAD.SHL.U32 R24, R8.reuse, 0x40, RZ ;  /* 0x0000004008187824 */ /* 0x040fe200078e00ff */
[----:B------:R-:W-:Y:S01]  /*2a70*/  USEL UR6, URZ, 0x1, !UP0 ;  /* 0x000000013f067887 */ /* 0x000fe2000c000000 */
[----:B------:R-:W-:Y:S01]  /*2a80*/  IMAD R27, R8, -0x40, R25 ;  /* 0xffffffc0081b7824 */ /* 0x000fe200078e0219 */
[----:B------:R-:W-:Y:S01]  /*2a90*/  LOP3.LUT R8, R0, 0x3, RZ, 0xc0, !PT ;  /* 0x0000000300087812 */ /* 0x000fe200078ec0ff */
[----:B------:R-:W-:Y:S01]  /*2aa0*/  IMAD.SHL.U32 R25, R15, 0x40, RZ ;  /* 0x000000400f197824 */ /* 0x000fe200078e00ff */
[----:B------:R-:W-:Y:S01]  /*2ab0*/  LOP3.LUT R11, R24, 0x40, R9, 0xe2, !PT ;  /* 0x00000040180b7812 */ /* 0x000fe200078ee209 */
[----:B------:R-:W-:Y:S01]  /*2ac0*/  IMAD.SHL.U32 R24, R71, 0x80, RZ ;  /* 0x0000008047187824 */ /* 0x000fe200078e00ff */
[----:B------:R-:W-:Y:S01]  /*2ad0*/  ULEA.HI UR5, UR5, UR7, URZ, 0x1f ;  /* 0x0000000705057291 */ /* 0x000fe2000f8ff83f */
[----:B-1----:R-:W-:Y:S01]  /*2ae0*/  IMAD R28, R8, -0x2, R14 ;  /* 0xfffffffe081c7824 */ /* 0x002fe200078e020e */
[C---:B------:R-:W-:Y:S01]  /*2af0*/  ISETP.GE.AND P0, PT, R25.reuse, R14, PT ;  /* 0x0000000e1900720c */ /* 0x040fe20003f06270 */
[----:B------:R-:W-:Y:S01]  /*2b00*/  IMAD.SHL.U32 R14, R0, 0x2, RZ ;  /* 0x00000002000e7824 */ /* 0x000fe200078e00ff */
[----:B------:R-:W-:Y:S01]  /*2b10*/  ULDC.64 UR10, c[0x0][0x5d0] ;  /* 0x00017400000a7ab9 */ /* 0x000fe20000000a00 */
[----:B------:R-:W-:Y:S01]  /*2b20*/  ULOP3.LUT UR4, UR4, UR6, URZ, 0x3c, !UPT ;  /* 0x0000000604047292 */ /* 0x000fe2000f8e3c3f */
[----:B------:R-:W-:Y:S01]  /*2b30*/  ISETP.GE.OR P0, PT, R24, UR12, P0 ;  /* 0x0000000c18007c0c */ /* 0x000fe20008706670 */
[----:B------:R-:W-:Y:S01]  /*2b40*/  IMAD R8, R32, UR10, RZ ;  /* 0x0000000a20087c24 */ /* 0x000fe2000f8e02ff */
[----:B------:R-:W-:Y:S01]  /*2b50*/  LOP3.LUT R14, R25, 0x6, R14, 0xf8, !PT ;  /* 0x00000006190e7812 */ /* 0x000fe200078ef80e */
[----:B------:R-:W-:Y:S01]  /*2b60*/  USHF.R.U32.HI UR5, URZ, 0x5, UR5 ;  /* 0x000000053f057899 */ /* 0x000fe20008011605 */
[----:B------:R-:W-:Y:S01]  /*2b70*/  IMAD.WIDE R30, R71, 0x80, RZ ;  /* 0x00000080471e7825 */ /* 0x000fe200078e02ff */
[----:B------:R-:W-:-:S02]  /*2b80*/  IADD3 R27, -R24, UR12, R27 ;  /* 0x0000000c181b7c10 */ /* 0x000fc4000fffe11b */
[----:B------:R-:W-:Y:S01]  /*2b90*/  SHF.R.S32.HI R15, RZ, 0x1f, R14 ;  /* 0x0000001fff0f7819 */ /* 0x000fe2000001140e */
[C---:B------:R-:W-:Y:S01]  /*2ba0*/  IMAD R29, R73.reuse, UR11, R8 ;  /* 0x0000000b491d7c24 */ /* 0x040fe2000f8e0208 */
[----:B------:R-:W-:Y:S01]  /*2bb0*/  @UP1 ULOP3.LUT UR4, UR4, 0x1, UR5, 0x78, !UPT ;  /* 0x0000000104041892 */ /* 0x000fe2000f8e7805 */
[----:B------:R-:W-:Y:S01]  /*2bc0*/  LOP3.LUT R33, R30, R11, R10, 0xfe, !PT ;  /* 0x0000000b1e217212 */ /* 0x000fe200078efe0a */
[----:B------:R-:W-:Y:S01]  /*2bd0*/  UIMAD UR5, UR5, -0x25, UR8 ;  /* 0xffffffdb050578a4 */ /* 0x000fe2000f8e0208 */
[----:B------:R-:W-:-:S04]  /*2be0*/  IMAD.WIDE.U32 R8, R73, UR10, R14 ;  /* 0x0000000a49087c25 */ /* 0x000fc8000f8e000e */
[----:B------:R-:W-:Y:S02]  /*2bf0*/  IMAD.IADD R9, R9, 0x1, R29 ;  /* 0x0000000109097824 */ /* 0x000fe400078e021d */
[----:B------:R-:W-:Y:S02]  /*2c00*/  IMAD.IADD R28, R28, 0x1, -R25 ;  /* 0x000000011c1c7824 */ /* 0x000fe400078e0a19 */
[----:B------:R-:W-:Y:S01]  /*2c10*/  IMAD.MOV.U32 R26, RZ, RZ, -0x1 ;  /* 0xffffffffff1a7424 */ /* 0x000fe200078e00ff */
[----:B------:R-:W-:Y:S06]  /*2c20*/  @P0 BRA `(.L_x_38) ;  /* 0x0000002400940947 */ /* 0x000fec0003800000 */
[----:B------:R-:W0:Y:S01]  /*2c30*/  LDC.64 R24, c[0x0][0x5c8] ;  /* 0x00017200ff187b82 */ /* 0x000e220000000a00 */
[----:B------:R-:W-:Y:S01]  /*2c40*/  ULDC.64 UR6, c[0x0][0x5c0] ;  /* 0x0001700000067ab9 */ /* 0x000fe20000000a00 */
[----:B------:R-:W-:Y:S01]  /*2c50*/  BSSY B0, `(.L_x_38) ;  /* 0x0000262000007945 */ /* 0x000fe20003800000 */
[-C--:B0-----:R-:W-:Y:S02]  /*2c60*/  IMAD R10, R31, R24.reuse, RZ ;  /* 0x000000181f0a7224 */ /* 0x081fe400078e02ff */
[----:B------:R-:W-:-:S04]  /*2c70*/  IMAD.WIDE.U32 R8, R33, R24, R8 ;  /* 0x0000001821087225 */ /* 0x000fc800078e0008 */
[----:B------:R-:W-:Y:S01]  /*2c80*/  IMAD R11, R33, R25, R10 ;  /* 0x00000019210b7224 */ /* 0x000fe200078e020a */
[----:B------:R-:W-:Y:S02]  /*2c90*/  LEA R10, P0, R24, R8, 0x3 ;  /* 0x00000008180a7211 */ /* 0x000fe400078018ff */
[----:B------:R-:W-:Y:S01]  /*2ca0*/  IADD3 R8, P1, R8, UR6, RZ ;  /* 0x0000000608087c10 */ /* 0x000fe2000ff3e0ff */
[----:B------:R-:W-:Y:S01]  /*2cb0*/  IMAD.IADD R9, R9, 0x1, R11 ;  /* 0x0000000109097824 */ /* 0x000fe200078e020b */
[----:B------:R-:W-:-:S04]  /*2cc0*/  IADD3 R10, P2, R10, UR6, RZ ;  /* 0x000000060a0a7c10 */ /* 0x000fc8000ff5e0ff */
[----:B------:R-:W-:Y:S02]  /*2cd0*/  LEA.HI.X R11, R24, R9, R25, 0x3, P0 ;  /* 0x00000009180b7211 */ /* 0x000fe400000f1c19 */
[----:B----45:R-:W-:Y:S02]  /*2ce0*/  FSETP.NEU.AND P0, PT, R12, RZ, PT ;  /* 0x000000ff0c00720b */ /* 0x030fe40003f0d000 */
[----:B------:R-:W-:Y:S02]  /*2cf0*/  IADD3.X R9, R9, UR7, RZ, P1, !PT ;  /* 0x0000000709097c10 */ /* 0x000fe40008ffe4ff */
[----:B------:R-:W-:-:S09]  /*2d00*/  IADD3.X R11, R11, UR7, RZ, P2, !PT ;  /* 0x000000070b0b7c10 */ /* 0x000fd200097fe4ff */
[----:B------:R-:W-:Y:S05]  /*2d10*/  @!P0 BRA `(.L_x_39) ;  /* 0x0000001c00148947 */ /* 0x000fea0003800000 */
[----:B------:R-:W-:Y:S01]  /*2d20*/  ULDC.64 UR6, c[0x0][0x5b8] ;  /* 0x00016e0000067ab9 */ /* 0x000fe20000000a00 */
[----:B------:R-:W-:Y:S01]  /*2d30*/  ISETP.GE.AND P0, PT, R28, 0x1, PT ;  /* 0x000000011c00780c */ /* 0x000fe20003f06270 */
[----:B------:R-:W-:Y:S01]  /*2d40*/  IMAD R32, R32, UR6, RZ ;  /* 0x0000000620207c24 */ /* 0x000fe2000f8e02ff */
[----:B------:R-:W-:Y:S01]  /*2d50*/  ULDC.64 UR10, c[0x0][0x5a8] ;  /* 0x00016a00000a7ab9 */ /* 0x000fe20000000a00 */
[----:B------:R-:W-:Y:S01]  /*2d60*/  IMAD.WIDE.U32 R24, R73, UR6, R14 ;  /* 0x0000000649187c25 */ /* 0x000fe2000f8e000e */
[----:B------:R-:W-:Y:S01]  /*2d70*/  ISETP.LT.OR P3, PT, R27, 0x1, !P0 ;  /* 0x000000011b00780c */ /* 0x000fe20004761670 */
[----:B------:R-:W-:Y:S02]  /*2d80*/  BSSY B1, `(.L_x_40) ;  /* 0x000000c000017945 */ /* 0x000fe40003800000 */
[----:B------:R-:W-:Y:S01]  /*2d90*/  IMAD R73, R73, UR7, R32 ;  /* 0x0000000749497c24 */ /* 0x000fe2000f8e0220 */
[----:B------:R-:W-:Y:S02]  /*2da0*/  ULDC.64 UR6, c[0x0][0x5b0] ;  /* 0x00016c0000067ab9 */ /* 0x000fe40000000a00 */
[----:B------:R-:W-:-:S02]  /*2db0*/  IMAD R29, R31, UR6, RZ ;  /* 0x000000061f1d7c24 */ /* 0x000fc4000f8e02ff */
[----:B------:R-:W-:Y:S02]  /*2dc0*/  IMAD.IADD R25, R25, 0x1, R73 ;  /* 0x0000000119197824 */ /* 0x000fe400078e0249 */
[C---:B------:R-:W-:Y:S02]  /*2dd0*/  IMAD R29, R33.reuse, UR7, R29 ;  /* 0x00000007211d7c24 */ /* 0x040fe4000f8e021d */
[----:B------:R-:W-:-:S03]  /*2de0*/  IMAD.WIDE.U32 R14, R33, UR6, R24 ;  /* 0x00000006210e7c25 */ /* 0x000fc6000f8e0018 */
[----:B------:R-:W-:-:S04]  /*2df0*/  IADD3 R14, P1, R14, UR10, RZ ;  /* 0x0000000a0e0e7c10 */ /* 0x000fc8000ff3e0ff */
[--C-:B------:R-:W-:Y:S02]  /*2e00*/  IADD3.X R15, R15, UR11, R29.reuse, P1, !PT ;  /* 0x0000000b0f0f7c10 */ /* 0x100fe40008ffe41d */
[----:B------:R-:W-:Y:S01]  /*2e10*/  PRMT R29, RZ, 0x7610, R29 ;  /* 0x00007610ff1d7816 */ /* 0x000fe2000000001d */
[----:B------:R-:W-:Y:S06]  /*2e20*/  @P3 BRA `(.L_x_41) ;  /* 0x0000000000043947 */ /* 0x000fec0003800000 */
[----:B------:R0:W5:Y:S02]  /*2e30*/  LDG.E.U8 R29, desc[UR18][R14.64] ;  /* 0x000000120e1d7981 */ /* 0x000164000c1e1100 */
.L_x_41:
[----:B------:R-:W-:Y:S05]  /*2e40*/  BSYNC B1 ;  /* 0x0000000000017941 */ /* 0x000fea0003800000 */
.L_x_40:
[----:B-----5:R-:W-:Y:S01]  /*2e50*/  LOP3.LUT R29, R29, 0xff, RZ, 0xc0, !PT ;  /* 0x000000ff1d1d7812 */ /* 0x020fe200078ec0ff */
[----:B------:R-:W-:Y:S01]  /*2e60*/  BSSY B1, `(.L_x_42) ;  /* 0x000000c000017945 */ /* 0x000fe20003800000 */
[----:B------:R-:W-:Y:S02]  /*2e70*/  ISETP.GE.AND P1, PT, R28, 0x2, PT ;  /* 0x000000021c00780c */ /* 0x000fe40003f26270 */
[----:B------:R-:W-:Y:S02]  /*2e80*/  F2FP.F16.E5M2.UNPACK_B R29, R29 ;  /* 0x0000001dff1d723e */ /* 0x000fe400020004ff */
[----:B------:R-:W-:-:S03]  /*2e90*/  ISETP.LT.OR P2, PT, R27, 0x1, !P1 ;  /* 0x000000011b00780c */ /* 0x000fc60004f41670 */
[----:B------:R-:W-:-:S05]  /*2ea0*/  HADD2.F32 R29, -RZ, R29.H0_H0 ;  /* 0x2000001dff1d7230 */ /* 0x000fca0000004100 */
[----:B------:R-:W-:Y:S01]  /*2eb0*/  FMUL R32, R29, R12 ;  /* 0x0000000c1d207220 */ /* 0x000fe20000400000 */
[----:B------:R-:W-:-:S03]  /*2ec0*/  PRMT R29, RZ, 0x7610, R29 ;  /* 0x00007610ff1d7816 */ /* 0x000fc6000000001d */
[----:B--2---:R-:W-:-:S05]  /*2ed0*/  FFMA R32, R79, R7, R32 ;  /* 0x000000074f207223 */ /* 0x004fca0000000020 */
[----:B------:R-:W-:-:S05]  /*2ee0*/  F2FP.SATFINITE.E5M2.F32.PACK_AB_MERGE_C R35, RZ, R32, RZ ;  /* 0x00000020ff23723e */ /* 0x000fca00048060ff */
[----:B------:R1:W-:Y:S01]  /*2ef0*/  @!P3 STG.E.U8 desc[UR18][R8.64], R35 ;  /* 0x000000230800b986 */ /* 0x0003e2000c101112 */
[----:B------:R-:W-:Y:S05]  /*2f00*/  @P2 BRA `(.L_x_43) ;  /* 0x0000000000042947 */ /* 0x000fea0003800000 */
[----:B------:R2:W5:Y:S02]  /*2f10*/  LDG.E.U8 R29, desc[UR18][R14.64+0x1] ;  /* 0x000001120e1d7981 */ /* 0x000564000c1e1100 */
.L_x_43:
[----:B------:R-:W-:Y:S05]  /*2f20*/  BSYNC B1 ;  /* 0x0000000000017941 */ /* 0x000fea0003800000 */
.L_x_42:
[----:B-----5:R-:W-:Y:S01]  /*2f30*/  LOP3.LUT R29, R29, 0xff, RZ, 0xc0, !PT ;  /* 0x000000ff1d1d7812 */ /* 0x020fe200078ec0ff */
[----:B------:R-:W-:Y:S01]  /*2f40*/  BSSY B1, `(.L_x_44) ;  /* 0x0000012000017945 */ /* 0x000fe20003800000 */
[----:B------:R-:W-:Y:S02]  /*2f50*/  IADD3 R33, P3, R33, 0x8, RZ ;  /* 0x0000000821217810 */ /* 0x000fe40007f7e0ff */
[----:B------:R-:W-:Y:S02]  /*2f60*/  F2FP.F16.E5M2.UNPACK_B R29, R29 ;  /* 0x0000001dff1d723e */ /* 0x000fe400020004ff */
[----:B------:R-:W-:Y:S01]  /*2f70*/  ISETP.LT.OR P0, PT, R27, 0x9, !P0 ;  /* 0x000000091b00780c */ /* 0x000fe20004701670 */
[----:B------:R-:W-:Y:S02]  /*2f80*/  IMAD.X R30, RZ, RZ, R31, P3 ;  /* 0x000000ffff1e7224 */ /* 0x000fe400018e061f */
[----:B------:R-:W-:Y:S02]  /*2f90*/  HADD2.F32 R29, -RZ, R29.H0_H0 ;  /* 0x2000001dff1d7230 */ /* 0x000fe40000004100 */
[----:B------:R-:W-:-:S02]  /*2fa0*/  IMAD R30, R30, UR6, RZ ;  /* 0x000000061e1e7c24 */ /* 0x000fc4000f8e02ff */
[----:B------:R-:W-:-:S04]  /*2fb0*/  IMAD.WIDE.U32 R24, R33, UR6, R24 ;  /* 0x0000000621187c25 */ /* 0x000fc8000f8e0018 */
[----:B------:R-:W-:Y:S01]  /*2fc0*/  FMUL R29, R29, R12 ;  /* 0x0000000c1d1d7220 */ /* 0x000fe20000400000 */
[----:B------:R-:W-:-:S03]  /*2fd0*/  IMAD R33, R33, UR7, R30 ;  /* 0x0000000721217c24 */ /* 0x000fc6000f8e021e */
[----:B------:R-:W-:Y:S01]  /*2fe0*/  FFMA R29, R80, R7, R29 ;  /* 0x00000007501d7223 */ /* 0x000fe2000000001d */
[----:B------:R-:W-:-:S04]  /*2ff0*/  IADD3 R24, P3, R24, UR10, RZ ;  /* 0x0000000a18187c10 */ /* 0x000fc8000ff7e0ff */
[----:B------:R-:W-:Y:S02]  /*3000*/  F2FP.SATFINITE.E5M2.F32.PACK_AB_MERGE_C R31, RZ, R29, RZ ;  /* 0x0000001dff1f723e */ /* 0x000fe400048060ff */
[----:B------:R-:W-:Y:S02]  /*3010*/  IADD3.X R25, R25, UR11, R33, P3, !PT ;  /* 0x0000000b19197c10 */ /* 0x000fe40009ffe421 */
[----:B------:R-:W-:Y:S01]  /*3020*/  PRMT R29, RZ, 0x7610, R29 ;  /* 0x00007610ff1d7816 */ /* 0x000fe2000000001d */
[----:B------:R3:W-:Y:S01]  /*3030*/  @!P2 STG.E.U8 desc[UR18][R8.64+0x1], R31 ;  /* 0x0000011f0800a986 */ /* 0x0007e2000c101112 */
[----:B------:R-:W-:Y:S05]  /*3040*/  @P0 BRA `(.L_x_45) ;  /* 0x0000000000040947 */ /* 0x000fea0003800000 */
[----:B------:R4:W5:Y:S02]  /*3050*/  LDG.E.U8 R29, desc[UR18][R24.64] ;  /* 0x00000012181d7981 */ /* 0x000964000c1e1100 */
.L_x_45:
[----:B------:R-:W-:Y:S05]  /*3060*/  BSYNC B1 ;  /* 0x0000000000017941 */ /* 0x000fea0003800000 */
.L_x_44:
[----:B-----5:R-:W-:Y:S01]  /*3070*/  LOP3.LUT R29, R29, 0xff, RZ, 0xc0, !PT ;  /* 0x000000ff1d1d7812 */ /* 0x020fe200078ec0ff */
[----:B------:R-:W-:Y:S01]  /*3080*/  BSSY B1, `(.L_x_46) ;  /* 0x000000b000017945 */ /* 0x000fe20003800000 */
[----:B------:R-:W-:Y:S02]  /*3090*/  ISETP.LT.OR P1, PT, R27, 0x9, !P1 ;  /* 0x000000091b00780c */ /* 0x000fe40004f21670 */
[----:B------:R-:W-:-:S05]  /*30a0*/  F2FP.F16.E5M2.UNPACK_B R29, R29 ;  /* 0x0000001dff1d723e */ /* 0x000fca00020004ff */
[----:B------:R-:W-:-:S05]  /*30b0*/  HADD2.F32 R29, -RZ, R29.H0_H0 ;  /* 0x2000001dff1d7230 */ /* 0x000fca0000004100 */
[----:B------:R-:W-:Y:S01]  /*30c0*/  FMUL R30, R29, R12 ;  /* 0x0000000c1d1e7220 */ /* 0x000fe20000400000 */
[----:B------:R-:W-:-:S03]  /*30d0*/  PRMT R29, RZ, 0x7610, R29 ;  /* 0x00007610ff1d7816 */ /* 0x000fc6000000001d */
[----:B------:R-:W-:-:S05]  /*30e0*/  FFMA R30, R77, R7, R30 ;  /* 0x000000074d1e7223 */ /* 0x000fca000000001e */
[----:B---3--:R-:W-:-:S05]  /*30f0*/  F2FP.SATFINITE.E5M2.F32.PACK_AB_MERGE_C R31, RZ, R30, RZ ;  /* 0x0000001eff1f723e */ /* 0x008fca00048060ff */
[----:B------:R3:W-:Y:S01]  /*3100*/  @!P0 STG.E.U8 desc[UR18][R10.64], R31 ;  /* 0x0000001f0a008986 */ /* 0x0007e2000c101112 */
[----:B------:R-:W-:Y:S05]  /*3110*/  @P1 BRA `(.L_x_47) ;  /* 0x0000000000041947 */ /* 0x000fea0003800000 */
[----:B------:R0:W5:Y:S02]  /*3120*/  LDG.E.U8 R29, desc[UR18][R24.64+0x1] ;  /* 0x00000112181d7981 */ /* 0x000164000c1e1100 */
.L_x_47:
[----:B------:R-:W-:Y:S05]  /*3130*/  BSYNC B1 ;  /* 0x0000000000017941 */ /* 0x000fea0003800000 */
.L_x_46:
[----:B-----5:R-:W-:Y:S01]  /*3140*/  LOP3.LUT R29, R29, 0xff, RZ, 0xc0, !PT ;  /* 0x000000ff1d1d7812 */ /* 0x020fe200078ec0ff */
[----:B------:R-:W-:Y:S01]  /*3150*/  BSSY B1, `(.L_x_48) ;  /* 0x000000c000017945 */ /* 0x000fe20003800000 */
[----:B------:R-:W-:Y:S02]  /*3160*/  ISETP.GE.AND P0, PT, R28, 0x9, PT ;  /* 0x000000091c00780c */ /* 0x000fe40003f06270 */
[----:B------:R-:W-:Y:S02]  /*3170*/  F2FP.F16.E5M2.UNPACK_B R29, R29 ;  /* 0x0000001dff1d723e */ /* 0x000fe400020004ff */
[----:B------:R-:W-:-:S03]  /*3180*/  ISETP.LT.OR P2, PT, R27, 0x1, !P0 ;  /* 0x000000011b00780c */ /* 0x000fc60004741670 */
[----:B------:R-:W-:-:S05]  /*3190*/  HADD2.F32 R29, -RZ, R29.H0_H0 ;  /* 0x2000001dff1d7230 */ /* 0x000fca0000004100 */
[----:B------:R-:W-:-:S04]  /*31a0*/  FMUL R29, R29, R12 ;  /* 0x0000000c1d1d7220 */ /* 0x000fc80000400000 */
[----:B------:R-:W-:-:S05]  /*31b0*/  FFMA R29, R78, R7, R29 ;  /* 0x000000074e1d7223 */ /* 0x000fca000000001d */
[----:B---3--:R-:W-:Y:S02]  /*31c0*/  F2FP.SATFINITE.E5M2.F32.PACK_AB_MERGE_C R31, RZ, R29, RZ ;  /* 0x0000001dff1f723e */ /* 0x008fe400048060ff */
[----:B------:R-:W-:-:S03]  /*31d0*/  PRMT R29, RZ, 0x7610, R29 ;  /* 0x00007610ff1d7816 */ /* 0x000fc6000000001d */
[----:B------:R3:W-:Y:S01]  /*31e0*/  @!P1 STG.E.U8 desc[UR18][R10.64+0x1], R31 ;  /* 0x0000011f0a009986 */ /* 0x0007e2000c101112 */
[----:B------:R-:W-:Y:S05]  /*31f0*/  @P2 BRA `(.L_x_49) ;  /* 0x0000000000042947 */ /* 0x000fea0003800000 */
[----:B------:R0:W5:Y:S02]  /*3200*/  LDG.E.U8 R29, desc[UR18][R14.64+0x8] ;  /* 0x000008120e1d7981 */ /* 0x000164000c1e1100 */
.L_x_49:
[----:B------:R-:W-:Y:S05]  /*3210*/  BSYNC B1 ;  /* 0x0000000000017941 */ /* 0x000fea0003800000 */
.L_x_48:
        /* <DEDUP_REMOVED lines=13> */
.L_x_51:
[----:B------:R-:W-:Y:S05]  /*32f0*/  BSYNC B1 ;  /* 0x0000000000017941 */ /* 0x000fea0003800000 */
.L_x_50:
[----:B-----5:R-:W-:Y:S01]  /*3300*/  LOP3.LUT R29, R29, 0xff, RZ, 0xc0, !PT ;  /* 0x000000ff1d1d7812 */ /* 0x020fe200078ec0ff */
[----:B------:R-:W-:Y:S01]  /*3310*/  BSSY B1, `(.L_x_52) ;  /* 0x000000b000017945 */ /* 0x000fe20003800000 */
[----:B------:R-:W-:Y:S02]  /*3320*/  ISETP.LT.OR P0, PT, R27, 0x9, !P0 ;  /* 0x000000091b00780c */ /* 0x000fe40004701670 */
[----:B------:R-:W-:-:S05]  /*3330*/  F2FP.F16.E5M2.UNPACK_B R29, R29 ;  /* 0x0000001dff1d723e */ /* 0x000fca00020004ff */
        /* <DEDUP_REMOVED lines=8> */
.L_x_53:
[----:B------:R-:W-:Y:S05]  /*33c0*/  BSYNC B1 ;  /* 0x0000000000017941 */ /* 0x000fea0003800000 */
.L_x_52:
        /* <DEDUP_REMOVED lines=12> */
.L_x_55:
[----:B------:R-:W-:Y:S05]  /*3490*/  BSYNC B1 ;  /* 0x0000000000017941 */ /* 0x000fea0003800000 */
.L_x_54:
        /* <DEDUP_REMOVED lines=13> */
.L_x_57:
[----:B------:R-:W-:Y:S05]  /*3570*/  BSYNC B1 ;  /* 0x0000000000017941 */ /* 0x000fea0003800000 */
.L_x_56:
        /* <DEDUP_REMOVED lines=13> */
.L_x_59:
[----:B------:R-:W-:Y:S05]  /*3650*/  BSYNC B1 ;  /* 0x0000000000017941 */ /* 0x000fea0003800000 */
.L_x_58:
        /* <DEDUP_REMOVED lines=12> */
.L_x_61:
[----:B------:R-:W-:Y:S05]  /*3720*/  BSYNC B1 ;  /* 0x0000000000017941 */ /* 0x000fea0003800000 */
.L_x_60:
        /* <DEDUP_REMOVED lines=12> */
.L_x_63:
[----:B------:R-:W-:Y:S05]  /*37f0*/  BSYNC B1 ;  /* 0x0000000000017941 */ /* 0x000fea0003800000 */
.L_x_62:
        /* <DEDUP_REMOVED lines=13> */
.L_x_65:
[----:B------:R-:W-:Y:S05]  /*38d0*/  BSYNC B1 ;  /* 0x0000000000017941 */ /* 0x000fea0003800000 */
.L_x_64:
        /* <DEDUP_REMOVED lines=13> */
.L_x_67:
[----:B------:R-:W-:Y:S05]  /*39b0*/  BSYNC B1 ;  /* 0x0000000000017941 */ /* 0x000fea0003800000 */
.L_x_66:
        /* <DEDUP_REMOVED lines=12> */
.L_x_69:
[----:B------:R-:W-:Y:S05]  /*3a80*/  BSYNC B1 ;  /* 0x0000000000017941 */ /* 0x000fea0003800000 */
.L_x_68:
        /* <DEDUP_REMOVED lines=12> */
.L_x_71:
[----:B------:R-:W-:Y:S05]  /*3b50*/  BSYNC B1 ;  /* 0x0000000000017941 */ /* 0x000fea0003800000 */
.L_x_70:
        /* <DEDUP_REMOVED lines=13> */
.L_x_73:
[----:B------:R-:W-:Y:S05]  /*3c30*/  BSYNC B1 ;  /* 0x0000000000017941 */ /* 0x000fea0003800000 */
.L_x_72:
        /* <DEDUP_REMOVED lines=13> */
.L_x_75:
[----:B------:R-:W-:Y:S05]  /*3d10*/  BSYNC B1 ;  /* 0x0000000000017941 */ /* 0x000fea0003800000 */
.L_x_74:
        /* <DEDUP_REMOVED lines=12> */
.L_x_77:
[----:B------:R-:W-:Y:S05]  /*3de0*/  BSYNC B1 ;  /* 0x0000000000017941 */ /* 0x000fea0003800000 */
.L_x_76:
        /* <DEDUP_REMOVED lines=12> */
.L_x_79:
[----:B------:R-:W-:Y:S05]  /*3eb0*/  BSYNC B1 ;  /* 0x0000000000017941 */ /* 0x000fea0003800000 */
.L_x_78:
        /* <DEDUP_REMOVED lines=13> */
.L_x_81:
[----:B------:R-:W-:Y:S05]  /*3f90*/  BSYNC B1 ;  /* 0x0000000000017941 */ /* 0x000fea0003800000 */
.L_x_80:
        /* <DEDUP_REMOVED lines=13> */
.L_x_83:
[----:B------:R-:W-:Y:S05]  /*4070*/  BSYNC B1 ;  /* 0x0000000000017941 */ /* 0x000fea0003800000 */
.L_x_82:
        /* <DEDUP_REMOVED lines=12> */
.L_x_85:
[----:B------:R-:W-:Y:S05]  /*4140*/  BSYNC B1 ;  /* 0x0000000000017941 */ /* 0x000fea0003800000 */
.L_x_84:
[----:B-----5:R-:W-:Y:S01]  /*4150*/  LOP3.LUT R29, R29, 0xff, RZ, 0xc0, !PT ;  /* 0x000000ff1d1d7812 */ /* 0x020fe200078ec0ff */
[----:B------:R-:W-:Y:S01]  /*4160*/  BSSY B1, `(.L_x_86) ;  /* 0x000000b000017945 */ /* 0x000fe20003800000 */
[----:B------:R-:W-:Y:S02]  /*4170*/  ISETP.LT.OR P1, PT, R27, 0x9, !P1 ;  /* 0x000000091b00780c */ /* 0x000fe40004f21670 */
[----:B------:R-:W-:-:S05]  /*4180*/  F2FP.F16.E5M2.UNPACK_B R29, R29 ;  /* 0x0000001dff1d723e */ /* 0x000fca00020004ff */
[----:B------:R-:W-:-:S05]  /*4190*/  HADD2.F32 R29, -RZ, R29.H0_H0 ;  /* 0x2000001dff1d7230 */ /* 0x000fca0000004100 */
[----:B------:R-:W-:-:S04]  /*41a0*/  FMUL R30, R29, R12 ;  /* 0x0000000c1d1e7220 */ /* 0x000fc80000400000 */
[----:B------:R-:W-:Y:S01]  /*41b0*/  FFMA R30, R23, R7, R30 ;  /* 0x00000007171e7223 */ /* 0x000fe2000000001e */
[----:B------:R-:W-:-:S04]  /*41c0*/  PRMT R23, RZ, 0x7610, R23 ;  /* 0x00007610ff177816 */ /* 0x000fc80000000017 */
[----:B------:R-:W-:-:S05]  /*41d0*/  F2FP.SATFINITE.E5M2.F32.PACK_AB_MERGE_C R29, RZ, R30, RZ ;  /* 0x0000001eff1d723e */ /* 0x000fca00048060ff */
[----:B------:R0:W-:Y:S01]  /*41e0*/  @!P0 STG.E.U8 desc[UR18][R10.64+0x28], R29 ;  /* 0x0000281d0a008986 */ /* 0x0001e2000c101112 */
[----:B------:R-:W-:Y:S05]  /*41f0*/  @P1 BRA `(.L_x_87) ;  /* 0x0000000000041947 */ /* 0x000fea0003800000 */
[----:B------:R0:W5:Y:S02]  /*4200*/  LDG.E.U8 R23, desc[UR18][R24.64+0x29] ;  /* 0x0000291218177981 */ /* 0x000164000c1e1100 */
.L_x_87:
[----:B------:R-:W-:Y:S05]  /*4210*/  BSYNC B1 ;  /* 0x0000000000017941 */ /* 0x000fea0003800000 */
.L_x_86:
        /* <DEDUP_REMOVED lines=8> */
[----:B0-----:R-:W-:Y:S02]  /*42a0*/  F2FP.SATFINITE.E5M2.F32.PACK_AB_MERGE_C R29, RZ, R23, RZ ;  /* 0x00000017ff1d723e */ /* 0x001fe400048060ff */
[----:B------:R-:W-:-:S03]  /*42b0*/  PRMT R23, RZ, 0x7610, R23 ;  /* 0x00007610ff177816 */ /* 0x000fc60000000017 */
[----:B------:R0:W-:Y:S01]  /*42c0*/  @!P1 STG.E.U8 desc[UR18][R10.64+0x29], R29 ;  /* 0x0000291d0a009986 */ /* 0x0001e2000c101112 */
[----:B------:R-:W-:Y:S05]  /*42d0*/  @P2 BRA `(.L_x_89) ;  /* 0x0000000000042947 */ /* 0x000fea0003800000 */
[----:B------:R0:W5:Y:S02]  /*42e0*/  LDG.E.U8 R23, desc[UR18][R14.64+0x30] ;  /* 0x000030120e177981 */ /* 0x000164000c1e1100 */
.L_x_89:
[----:B------:R-:W-:Y:S05]  /*42f0*/  BSYNC B1 ;  /* 0x0000000000017941 */ /* 0x000fea0003800000 */
.L_x_88:
[----:B-----5:R-:W-:Y:S01]  /*4300*/  LOP3.LUT R23, R23, 0xff, RZ, 0xc0, !PT ;  /* 0x000000ff17177812 */ /* 0x020fe200078ec0ff */
[----:B------:R-:W-:Y:S01]  /*4310*/  BSSY B1, `(.L_x_90) ;  /* 0x000000c000017945 */ /* 0x000fe20003800000 */
[----:B------:R-:W-:Y:S02]  /*4320*/  ISETP.GE.AND P1, PT, R28, 0x32, PT ;  /* 0x000000321c00780c */ /* 0x000fe40003f26270 */
[----:B------:R-:W-:Y:S02]  /*4330*/  F2FP.F16.E5M2.UNPACK_B R23, R23 ;  /* 0x00000017ff17723e */ /* 0x000fe400020004ff */
[----:B------:R-:W-:-:S03]  /*4340*/  ISETP.LT.OR P3, PT, R27, 0x1, !P1 ;  /* 0x000000011b00780c */ /* 0x000fc60004f61670 */
        /* <DEDUP_REMOVED lines=8> */
.L_x_91:
[----:B------:R-:W-:Y:S05]  /*43d0*/  BSYNC B1 ;  /* 0x0000000000017941 */ /* 0x000fea0003800000 */
.L_x_90:
[----:B-----5:R-:W-:Y:S01]  /*43e0*/  LOP3.LUT R21, R21, 0xff, RZ, 0xc0, !PT ;  /* 0x000000ff15157812 */ /* 0x020fe200078ec0ff */
[----:B------:R-:W-:Y:S01]  /*43f0*/  BSSY B1, `(.L_x_92) ;  /* 0x000000b000017945 */ /* 0x000fe20003800000 */
[----:B------:R-:W-:Y:S02]  /*4400*/  ISETP.LT.OR P0, PT, R27, 0x9, !P0 ;  /* 0x000000091b00780c */ /* 0x000fe40004701670 */
[----:B------:R-:W-:-:S05]  /*4410*/  F2FP.F16.E5M2.UNPACK_B R21, R21 ;  /* 0x00000015ff15723e */ /* 0x000fca00020004ff */
        /* <DEDUP_REMOVED lines=8> */
.L_x_93:
[----:B------:R-:W-:Y:S05]  /*44a0*/  BSYNC B1 ;  /* 0x0000000000017941 */ /* 0x000fea0003800000 */
.L_x_92:
        /* <DEDUP_REMOVED lines=12> */
.L_x_95:
[----:B------:R-:W-:Y:S05]  /*4570*/  BSYNC B1 ;  /* 0x0000000000017941 */ /* 0x000fea0003800000 */
.L_x_94:
        /* <DEDUP_REMOVED lines=13> */
.L_x_97:
[----:B------:R-:W-:Y:S05]  /*4650*/  BSYNC B1 ;  /* 0x0000000000017941 */ /* 0x000fea0003800000 */
.L_x_96:
        /* <DEDUP_REMOVED lines=13> */
.L_x_99:
[----:B------:R-:W-:Y:S05]  /*4730*/  BSYNC B1 ;  /* 0x0000000000017941 */ /* 0x000fea0003800000 */
.L_x_98:
[----:B-----5:R-:W-:Y:S01]  /*4740*/  LOP3.LUT R17, R17, 0xff, RZ, 0xc0, !PT ;  /* 0x000000ff11117812 */ /* 0x020fe200078ec0ff */
[----:B------:R-:W-:Y:S01]  /*4750*/  BSSY B1, `(.L_x_100) ;  /* 0x000000b000017945 */ /* 0x000fe20003800000 */
[----:B------:R-:W-:Y:S02]  /*4760*/  ISETP.LT.OR P0, PT, R27, 0x9, !P0 ;  /* 0x000000091b00780c */ /* 0x000fe40004701670 */
[----:B------:R-:W-:Y:S02]  /*4770*/  F2FP.F16.E5M2.UNPACK_B R17, R17 ;  /* 0x00000011ff11723e */ /* 0x000fe400020004ff */
[----:B0-2---:R-:W-:-:S03]  /*4780*/  PRMT R14, RZ, 0x7610, R14 ;  /* 0x00007610ff0e7816 */ /* 0x005fc6000000000e */
[----:B------:R-:W-:-:S05]  /*4790*/  HADD2.F32 R17, -RZ, R17.H0_H0 ;  /* 0x20000011ff117230 */ /* 0x000fca0000004100 */
[----:B------:R-:W-:-:S04]  /*47a0*/  FMUL R17, R17, R12 ;  /* 0x0000000c11117220 */ /* 0x000fc80000400000 */
[----:B------:R-:W-:-:S05]  /*47b0*/  FFMA R17, R18, R7, R17 ;  /* 0x0000000712117223 */ /* 0x000fca0000000011 */
[----:B------:R-:W-:-:S05]  /*47c0*/  F2FP.SATFINITE.E5M2.F32.PACK_AB_MERGE_C R17, RZ, R17, RZ ;  /* 0x00000011ff11723e */ /* 0x000fca00048060ff */
[----:B------:R0:W-:Y:S01]  /*47d0*/  @!P3 STG.E.U8 desc[UR18][R8.64+0x39], R17 ;  /* 0x000039110800b986 */ /* 0x0001e2000c101112 */
[----:B------:R-:W-:Y:S05]  /*47e0*/  @P0 BRA `(.L_x_101) ;  /* 0x0000000000040947 */ /* 0x000fea0003800000 */
[----:B------:R2:W5:Y:S02]  /*47f0*/  LDG.E.U8 R14, desc[UR18][R24.64+0x38] ;  /* 0x00003812180e7981 */ /* 0x000564000c1e1100 */
.L_x_101:
[----:B------:R-:W-:Y:S05]  /*4800*/  BSYNC B1 ;  /* 0x0000000000017941 */ /* 0x000fea0003800000 */
.L_x_100:
[----:B-----5:R-:W-:Y:S01]  /*4810*/  LOP3.LUT R14, R14, 0xff, RZ, 0xc0, !PT ;  /* 0x000000ff0e0e7812 */ /* 0x020fe200078ec0ff */
[----:B------:R-:W-:Y:S01]  /*4820*/  BSSY B1, `(.L_x_102) ;  /* 0x000000b000017945 */ /* 0x000fe20003800000 */
[----:B------:R-:W-:Y:S02]  /*4830*/  ISETP.LT.OR P1, PT, R27, 0x9, !P1 ;  /* 0x000000091b00780c */ /* 0x000fe40004f21670 */
[----:B------:R-:W-:-:S05]  /*4840*/  F2FP.F16.E5M2.UNPACK_B R14, R14 ;  /* 0x0000000eff0e723e */ /* 0x000fca00020004ff */
[----:B01-3--:R-:W-:-:S05]  /*4850*/  HADD2.F32 R9, -RZ, R14.H0_H0 ;  /* 0x2000000eff097230 */ /* 0x00bfca0000004100 */
[----:B------:R-:W-:-:S04]  /*4860*/  FMUL R8, R9, R12 ;  /* 0x0000000c09087220 */ /* 0x000fc80000400000 */
[----:B------:R-:W-:-:S05]  /*4870*/  FFMA R8, R13, R7, R8 ;  /* 0x000000070d087223 */ /* 0x000fca0000000008 */
[----:B------:R-:W-:Y:S02]  /*4880*/  F2FP.SATFINITE.E5M2.F32.PACK_AB_MERGE_C R9, RZ, R8, RZ ;  /* 0x00000008ff09723e */ /* 0x000fe400048060ff */
[----:B------:R-:W-:-:S03]  /*4890*/  PRMT R8, RZ, 0x7610, R8 ;  /* 0x00007610ff087816 */ /* 0x000fc60000000008 */
[----:B------:R0:W-:Y:S01]  /*48a0*/  @!P0 STG.E.U8 desc[UR18][R10.64+0x38], R9 ;  /* 0x000038090a008986 */ /* 0x0001e2000c101112 */
[----:B------:R-:W-:Y:S05]  /*48b0*/  @P1 BRA `(.L_x_103) ;  /* 0x0000000000041947 */ /* 0x000fea0003800000 */
[----:B------:R1:W5:Y:S02]  /*48c0*/  LDG.E.U8 R8, desc[UR18][R24.64+0x39] ;  /* 0x0000391218087981 */ /* 0x000364000c1e1100 */
.L_x_103:
[----:B------:R-:W-:Y:S05]  /*48d0*/  BSYNC B1 ;  /* 0x0000000000017941 */ /* 0x000fea0003800000 */
.L_x_102:
[----:B------:R-:W-:Y:S05]  /*48e0*/  @P1 BRA `(.L_x_104) ;  /* 0x0000000800601947 */ /* 0x000fea0003800000 */
[----:B-----5:R-:W-:-:S04]  /*48f0*/  LOP3.LUT R8, R8, 0xff, RZ, 0xc0, !PT ;  /* 0x000000ff08087812 */ /* 0x020fc800078ec0ff */
[----:B------:R-:W-:-:S05]  /*4900*/  F2FP.F16.E5M2.UNPACK_B R8, R8 ;  /* 0x00000008ff08723e */ /* 0x000fca00020004ff */
[----:B0-----:R-:W-:-:S05]  /*4910*/  HADD2.F32 R9, -RZ, R8.H0_H0 ;  /* 0x20000008ff097230 */ /* 0x001fca0000004100 */
[----:B------:R-:W-:-:S04]  /*4920*/  FMUL R9, R9, R12 ;  /* 0x0000000c09097220 */ /* 0x000fc80000400000 */
[----:B------:R-:W-:-:S05]  /*4930*/  FFMA R9, R16, R7, R9 ;  /* 0x0000000710097223 */ /* 0x000fca0000000009 */
[----:B------:R-:W-:-:S05]  /*4940*/  F2FP.SATFINITE.E5M2.F32.PACK_AB_MERGE_C R9, RZ, R9, RZ ;  /* 0x00000009ff09723e */ /* 0x000fca00048060ff */
[----:B------:R3:W-:Y:S01]  /*4950*/  STG.E.U8 desc[UR18][R10.64+0x39], R9 ;  /* 0x000039090a007986 */ /* 0x0007e2000c101112 */
[----:B------:R-:W-:Y:S05]  /*4960*/  BRA `(.L_x_104) ;  /* 0x0000000800407947 */ /* 0x000fea0003800000 */
.L_x_39:
[C---:B------:R-:W-:Y:S01]  /*4970*/  ISETP.GE.AND P3, PT, R28.reuse, 0x1, PT ;  /* 0x000000011c00780c */ /* 0x040fe20003f66270 */
[-C--:B--2---:R-:W-:Y:S01]  /*4980*/  FMUL R79, R79, R7.reuse ;  /* 0x000000074f4f7220 */ /* 0x084fe20000400000 */
[----:B------:R-:W-:Y:S01]  /*4990*/  ISETP.GE.AND P0, PT, R28, 0x2, PT ;  /* 0x000000021c00780c */ /* 0x000fe20003f06270 */
[-C--:B------:R-:W-:Y:S01]  /*49a0*/  FMUL R80, R80, R7.reuse ;  /* 0x0000000750507220 */ /* 0x080fe20000400000 */
[----:B------:R-:W-:Y:S01]  /*49b0*/  ISETP.LT.OR P1, PT, R27, 0x1, !P3 ;  /* 0x000000011b00780c */ /* 0x000fe20005f21670 */
[-C--:B------:R-:W-:Y:S01]  /*49c0*/  FMUL R77, R77, R7.reuse ;  /* 0x000000074d4d7220 */ /* 0x080fe20000400000 */
[C---:B------:R-:W-:Y:S01]  /*49d0*/  ISETP.LT.OR P2, PT, R27.reuse, 0x1, !P0 ;  /* 0x000000011b00780c */ /* 0x040fe20004741670 */
[-C--:B------:R-:W-:Y:S01]  /*49e0*/  FMUL R78, R78, R7.reuse ;  /* 0x000000074e4e7220 */ /* 0x080fe20000400000 */
[----:B------:R-:W-:Y:S01]  /*49f0*/  ISETP.LT.OR P3, PT, R27, 0x9, !P3 ;  /* 0x000000091b00780c */ /* 0x000fe20005f61670 */
[----:B------:R-:W-:Y:S01]  /*4a00*/  FMUL R75, R75, R7 ;  /* 0x000000074b4b7220 */ /* 0x000fe20000400000 */
[----:B------:R-:W-:Y:S01]  /*4a10*/  F2FP.SATFINITE.E5M2.F32.PACK_AB_MERGE_C R79, RZ, R79, RZ ;  /* 0x0000004fff4f723e */ /* 0x000fe200048060ff */
[-C--:B------:R-:W-:Y:S01]  /*4a20*/  FMUL R76, R76, R7.reuse ;  /* 0x000000074c4c7220 */ /* 0x080fe20000400000 */
[----:B------:R-:W-:Y:S01]  /*4a30*/  F2FP.SATFINITE.E5M2.F32.PACK_AB_MERGE_C R15, RZ, R80, RZ ;  /* 0x00000050ff0f723e */ /* 0x000fe200048060ff */
[----:B------:R-:W-:Y:S01]  /*4a40*/  FMUL R74, R74, R7 ;  /* 0x000000074a4a7220 */ /* 0x000fe20000400000 */
[----:B------:R-:W-:Y:S01]  /*4a50*/  F2FP.SATFINITE.E5M2.F32.PACK_AB_MERGE_C R77, RZ, R77, RZ ;  /* 0x0000004dff4d723e */ /* 0x000fe200048060ff */
[-C--:B------:R-:W-:Y:S01]  /*4a60*/  FMUL R72, R72, R7.reuse ;  /* 0x0000000748487220 */ /* 0x080fe20000400000 */
[----:B------:R-:W-:Y:S01]  /*4a70*/  ISETP.LT.OR P0, PT, R27, 0x9, !P0 ;  /* 0x000000091b00780c */ /* 0x000fe20004701670 */
[----:B------:R-:W-:Y:S01]  /*4a80*/  @!P1 STG.E.U8 desc[UR18][R8.64], R79 ;  /* 0x0000004f08009986 */ /* 0x000fe2000c101112 */
[C---:B------:R-:W-:Y:S01]  /*4a90*/  ISETP.GE.AND P1, PT, R28.reuse, 0x9, PT ;  /* 0x000000091c00780c */ /* 0x040fe20003f26270 */
[----:B------:R-:W-:Y:S01]  /*4aa0*/  FMUL R69, R69, R7 ;  /* 0x0000000745457220 */ /* 0x000fe20000400000 */
[----:B------:R-:W-:Y:S01]  /*4ab0*/  F2FP.SATFINITE.E5M2.F32.PACK_AB_MERGE_C R75, RZ, R75, RZ ;  /* 0x0000004bff4b723e */ /* 0x000fe200048060ff */
[----:B------:R0:W-:Y:S01]  /*4ac0*/  @!P2 STG.E.U8 desc[UR18][R8.64+0x1], R15 ;  /* 0x0000010f0800a986 */ /* 0x0001e2000c101112 */
[----:B------:R-:W-:Y:S01]  /*4ad0*/  ISETP.GE.AND P2, PT, R28, 0xa, PT ;  /* 0x0000000a1c00780c */ /* 0x000fe20003f46270 */
[-C--:B------:R-:W-:Y:S01]  /*4ae0*/  FMUL R70, R70, R7.reuse ;  /* 0x0000000746467220 */ /* 0x080fe20000400000 */
[----:B------:R-:W-:Y:S01]  /*4af0*/  F2FP.SATFINITE.E5M2.F32.PACK_AB_MERGE_C R25, RZ, R76, RZ ;  /* 0x0000004cff19723e */ /* 0x000fe200048060ff */
[----:B------:R-:W-:Y:S01]  /*4b00*/  @!P3 STG.E.U8 desc[UR18][R10.64], R77 ;  /* 0x0000004d0a00b986 */ /* 0x000fe2000c101112 */
[C---:B------:R-:W-:Y:S01]  /*4b10*/  ISETP.LT.OR P3, PT, R27.reuse, 0x1, !P1 ;  /* 0x000000011b00780c */ /* 0x040fe20004f61670 */
[-C--:B------:R-:W-:Y:S01]  /*4b20*/  FMUL R68, R68, R7.reuse ;  /* 0x0000000744447220 */ /* 0x080fe20000400000 */
[----:B------:R-:W-:Y:S01]  /*4b30*/  ISETP.LT.OR P5, PT, R27, 0x1, !P2 ;  /* 0x000000011b00780c */ /* 0x000fe200057a1670 */
[-C--:B------:R-:W-:Y:S01]  /*4b40*/  FMUL R67, R67, R7.reuse ;  /* 0x0000000743437220 */ /* 0x080fe20000400000 */
[----:B------:R-:W-:Y:S01]  /*4b50*/  ISETP.LT.OR P1, PT, R27, 0x9, !P1 ;  /* 0x000000091b00780c */ /* 0x000fe20004f21670 */
[-C--:B------:R-:W-:Y:S01]  /*4b60*/  FMUL R65, R65, R7.reuse ;  /* 0x0000000741417220 */ /* 0x080fe20000400000 */
[----:B------:R-:W-:Y:S01]  /*4b70*/  F2FP.SATFINITE.E5M2.F32.PACK_AB_MERGE_C R29, RZ, R74, RZ ;  /* 0x0000004aff1d723e */ /* 0x000fe200048060ff */
[-C--:B------:R-:W-:Y:S01]  /*4b80*/  FMUL R66, R66, R7.reuse ;  /* 0x0000000742427220 */ /* 0x080fe20000400000 */
[----:B0-----:R-:W-:Y:S01]  /*4b90*/  F2FP.SATFINITE.E5M2.F32.PACK_AB_MERGE_C R15, RZ, R78, RZ ;  /* 0x0000004eff0f723e */ /* 0x001fe200048060ff */
[-C--:B------:R-:W-:Y:S01]  /*4ba0*/  FMUL R64, R64, R7.reuse ;  /* 0x0000000740407220 */ /* 0x080fe20000400000 */
[----:B------:R-:W-:Y:S01]  /*4bb0*/  ISETP.LT.OR P2, PT, R27, 0x9, !P2 ;  /* 0x000000091b00780c */ /* 0x000fe20005741670 */
[-C--:B------:R-:W-:Y:S01]  /*4bc0*/  FMUL R63, R63, R7.reuse ;  /* 0x000000073f3f7220 */ /* 0x080fe20000400000 */
[----:B------:R-:W-:Y:S01]  /*4bd0*/  F2FP.SATFINITE.E5M2.F32.PACK_AB_MERGE_C R31, RZ, R72, RZ ;  /* 0x00000048ff1f723e */ /* 0x000fe200048060ff */
[----:B------:R0:W-:Y:S01]  /*4be0*/  @!P0 STG.E.U8 desc[UR18][R10.64+0x1], R15 ;  /* 0x0000010f0a008986 */ /* 0x0001e2000c101112 */
[C---:B------:R-:W-:Y:S01]  /*4bf0*/  ISETP.GE.AND P0, PT, R28.reuse, 0x11, PT ;  /* 0x000000111c00780c */ /* 0x040fe20003f06270 */
[----:B------:R-:W-:Y:S01]  /*4c00*/  FMUL R61, R61, R7 ;  /* 0x000000073d3d7220 */ /* 0x000fe20000400000 */
[----:B------:R-:W-:Y:S01]  /*4c10*/  F2FP.SATFINITE.E5M2.F32.PACK_AB_MERGE_C R69, RZ, R69, RZ ;  /* 0x00000045ff45723e */ /* 0x000fe200048060ff */
[----:B------:R-:W-:Y:S01]  /*4c20*/  @!P3 STG.E.U8 desc[UR18][R8.64+0x8], R75 ;  /* 0x0000084b0800b986 */ /* 0x000fe2000c101112 */
[----:B------:R-:W-:Y:S01]  /*4c30*/  ISETP.GE.AND P3, PT, R28, 0x12, PT ;  /* 0x000000121c00780c */ /* 0x000fe20003f66270 */
[----:B------:R-:W-:Y:S01]  /*4c40*/  FMUL R62, R62, R7 ;  /* 0x000000073e3e7220 */ /* 0x000fe20000400000 */
[----:B------:R-:W-:Y:S01]  /*4c50*/  F2FP.SATFINITE.E5M2.F32.PACK_AB_MERGE_C R67, RZ, R67, RZ ;  /* 0x00000043ff43723e */ /* 0x000fe200048060ff */
[----:B------:R1:W-:Y:S01]  /*4c60*/  @!P5 STG.E.U8 desc[UR18][R8.64+0x9], R25 ;  /* 0x000009190800d986 */ /* 0x0003e2000c101112 */
[----:B------:R-:W-:Y:S01]  /*4c70*/  ISETP.LT.OR P5, PT, R27, 0x1, !P3 ;  /* 0x000000011b00780c */ /* 0x000fe20005fa1670 */
[-C--:B------:R-:W-:Y:S01]  /*4c80*/  FMUL R59, R59, R7.reuse ;  /* 0x000000073b3b7220 */ /* 0x080fe20000400000 */
[C---:B------:R-:W-:Y:S01]  /*4c90*/  ISETP.LT.OR P3, PT, R27.reuse, 0x9, !P3 ;  /* 0x000000091b00780c */ /* 0x040fe20005f61670 */
[----:B------:R-:W-:Y:S01]  /*4ca0*/  @!P1 STG.E.U8 desc[UR18][R10.64+0x8], R29 ;  /* 0x0000081d0a009986 */ /* 0x000fe2000c101112 */
[----:B------:R-:W-:Y:S01]  /*4cb0*/  ISETP.LT.OR P1, PT, R27, 0x1, !P0 ;  /* 0x000000011b00780c */ /* 0x000fe20004721670 */
[-C--:B------:R-:W-:Y:S01]  /*4cc0*/  FMUL R60, R60, R7.reuse ;  /* 0x000000073c3c7220 */ /* 0x080fe20000400000 */
[----:B0-----:R-:W-:Y:S01]  /*4cd0*/  F2FP.SATFINITE.E5M2.F32.PACK_AB_MERGE_C R15, RZ, R70, RZ ;  /* 0x00000046ff0f723e */ /* 0x001fe200048060ff */
[----:B------:R-:W-:Y:S01]  /*4ce0*/  @!P2 STG.E.U8 desc[UR18][R10.64+0x9], R31 ;  /* 0x0000091f0a00a986 */ /* 0x000fe2000c101112 */
[----:B------:R-:W-:Y:S01]  /*4cf0*/  ISETP.GE.AND P2, PT, R28, 0x19, PT ;  /* 0x000000191c00780c */ /* 0x000fe20003f46270 */
[-C--:B------:R-:W-:Y:S01]  /*4d00*/  FMUL R57, R57, R7.reuse ;  /* 0x0000000739397220 */ /* 0x080fe20000400000 */
[C---:B------:R-:W-:Y:S01]  /*4d10*/  ISETP.LT.OR P0, PT, R27.reuse, 0x9, !P0 ;  /* 0x000000091b00780c */ /* 0x040fe20004701670 */
[-C--:B------:R-:W-:Y:S01]  /*4d20*/  FMUL R58, R58, R7.reuse ;  /* 0x000000073a3a7220 */ /* 0x080fe20000400000 */
[----:B------:R-:W-:Y:S01]  /*4d30*/  ISETP.LT.OR P6, PT, R27, 0x1, !P2 ;  /* 0x000000011b00780c */ /* 0x000fe200057c1670 */
[----:B------:R0:W-:Y:S01]  /*4d40*/  @!P5 STG.E.U8 desc[UR18][R8.64+0x11], R15 ;  /* 0x0000110f0800d986 */ /* 0x0001e2000c101112 */
[----:B-1----:R-:W-:Y:S01]  /*4d50*/  F2FP.SATFINITE.E5M2.F32.PACK_AB_MERGE_C R25, RZ, R68, RZ ;  /* 0x00000044ff19723e */ /* 0x002fe200048060ff */
[----:B------:R-:W-:Y:S01]  /*4d60*/  FMUL R56, R56, R7 ;  /* 0x0000000738387220 */ /* 0x000fe20000400000 */
[----:B------:R-:W-:Y:S01]  /*4d70*/  F2FP.SATFINITE.E5M2.F32.PACK_AB_MERGE_C R65, RZ, R65, RZ ;  /* 0x00000041ff41723e */ /* 0x000fe200048060ff */
[----:B------:R-:W-:Y:S01]  /*4d80*/  @!P1 STG.E.U8 desc[UR18][R8.64+0x10], R69 ;  /* 0x0000104508009986 */ /* 0x000fe2000c101112 */
[----:B------:R-:W-:Y:S01]  /*4d90*/  ISETP.GE.AND P1, PT, R28, 0x1a, PT ;  /* 0x0000001a1c00780c */ /* 0x000fe20003f26270 */
[-C--:B------:R-:W-:Y:S01]  /*4da0*/  FMUL R23, R23, R7.reuse ;  /* 0x0000000717177220 */ /* 0x080fe20000400000 */
[C---:B------:R-:W-:Y:S01]  /*4db0*/  ISETP.LT.OR P2, PT, R27.reuse, 0x9, !P2 ;  /* 0x000000091b00780c */ /* 0x040fe20005741670 */
[----:B------:R1:W-:Y:S01]  /*4dc0*/  @!P3 STG.E.U8 desc[UR18][R10.64+0x11], R25 ;  /* 0x000011190a00b986 */ /* 0x0003e2000c101112 */
[----:B------:R-:W-:Y:S01]  /*4dd0*/  ISETP.LT.OR P5, PT, R27, 0x1, !P1 ;  /* 0x000000011b00780c */ /* 0x000fe20004fa1670 */
[-C--:B------:R-:W-:Y:S01]  /*4de0*/  FMUL R21, R21, R7.reuse ;  /* 0x0000000715157220 */ /* 0x080fe20000400000 */
[----:B------:R-:W-:Y:S01]  /*4df0*/  ISETP.LT.OR P3, PT, R27, 0x9, !P1 ;  /* 0x000000091b00780c */ /* 0x000fe20004f61670 */
[----:B------:R-:W-:Y:S01]  /*4e00*/  @!P0 STG.E.U8 desc[UR18][R10.64+0x10], R67 ;  /* 0x000010430a008986 */ /* 0x000fe2000c101112 */
[----:B0-----:R-:W-:Y:S01]  /*4e10*/  F2FP.SATFINITE.E5M2.F32.PACK_AB_MERGE_C R15, RZ, R66, RZ ;  /* 0x00000042ff0f723e */ /* 0x001fe200048060ff */
[-C--:B------:R-:W-:Y:S01]  /*4e20*/  FMUL R22, R22, R7.reuse ;  /* 0x0000000716167220 */ /* 0x080fe20000400000 */
[C---:B------:R-:W-:Y:S01]  /*4e30*/  ISETP.GE.AND P0, PT, R28.reuse, 0x21, PT ;  /* 0x000000211c00780c */ /* 0x040fe20003f06270 */
[----:B------:R-:W-:Y:S01]  /*4e40*/  @!P6 STG.E.U8 desc[UR18][R8.64+0x18], R65 ;  /* 0x000018410800e986 */ /* 0x000fe2000c101112 */
[----:B------:R-:W-:Y:S01]  /*4e50*/  ISETP.GE.AND P1, PT, R28, 0x22, PT ;  /* 0x000000221c00780c */ /* 0x000fe20003f26270 */
[-C--:B------:R-:W-:Y:S01]  /*4e60*/  FMUL R19, R19, R7.reuse ;  /* 0x0000000713137220 */ /* 0x080fe20000400000 */
[C---:B------:R-:W-:Y:S01]  /*4e70*/  ISETP.LT.OR P6, PT, R27.reuse, 0x1, !P0 ;  /* 0x000000011b00780c */ /* 0x040fe200047c1670 */
[-C--:B------:R-:W-:Y:S01]  /*4e80*/  FMUL R20, R20, R7.reuse ;  /* 0x0000000714147220 */ /* 0x080fe20000400000 */
[----:B-1----:R-:W-:Y:S01]  /*4e90*/  F2FP.SATFINITE.E5M2.F32.PACK_AB_MERGE_C R25, RZ, R64, RZ ;  /* 0x00000040ff19723e */ /* 0x002fe200048060ff */
[----:B------:R0:W-:Y:S01]  /*4ea0*/  @!P5 STG.E.U8 desc[UR18][R8.64+0x19], R15 ;  /* 0x0000190f0800d986 */ /* 0x0001e2000c101112 */
[----:B------:R-:W-:Y:S01]  /*4eb0*/  ISETP.LT.OR P5, PT, R27, 0x1, !P1 ;  /* 0x000000011b00780c */ /* 0x000fe20004fa1670 */
[----:B------:R-:W-:Y:S01]  /*4ec0*/  FMUL R17, R17, R7 ;  /* 0x0000000711117220 */ /* 0x000fe20000400000 */
[----:B------:R-:W-:Y:S01]  /*4ed0*/  F2FP.SATFINITE.E5M2.F32.PACK_AB_MERGE_C R63, RZ, R63, RZ ;  /* 0x0000003fff3f723e */ /* 0x000fe200048060ff */
[----:B------:R1:W-:Y:S01]  /*4ee0*/  @!P3 STG.E.U8 desc[UR18][R10.64+0x19], R25 ;  /* 0x000019190a00b986 */ /* 0x0003e2000c101112 */
[----:B------:R-:W-:Y:S01]  /*4ef0*/  F2FP.SATFINITE.E5M2.F32.PACK_AB_MERGE_C R61, RZ, R61, RZ ;  /* 0x0000003dff3d723e */ /* 0x000fe200048060ff */
[-C--:B------:R-:W-:Y:S01]  /*4f00*/  FMUL R18, R18, R7.reuse ;  /* 0x0000000712127220 */ /* 0x080fe20000400000 */
[----:B------:R-:W-:Y:S01]  /*4f10*/  F2FP.SATFINITE.E5M2.F32.PACK_AB_MERGE_C R29, RZ, R62, RZ ;  /* 0x0000003eff1d723e */ /* 0x000fe200048060ff */
[----:B------:R-:W-:Y:S01]  /*4f20*/  @!P2 STG.E.U8 desc[UR18][R10.64+0x18], R63 ;  /* 0x0000183f0a00a986 */ /* 0x000fe2000c101112 */
[----:B------:R-:W-:Y:S01]  /*4f30*/  ISETP.LT.OR P3, PT, R27, 0x9, !P1 ;  /* 0x000000091b00780c */ /* 0x000fe20004f61670 */
[-C--:B------:R-:W-:Y:S01]  /*4f40*/  FMUL R13, R13, R7.reuse ;  /* 0x000000070d0d7220 */ /* 0x080fe20000400000 */
[----:B------:R-:W-:Y:S01]  /*4f50*/  ISETP.GE.AND P2, PT, R28, 0x29, PT ;  /* 0x000000291c00780c */ /* 0x000fe20003f46270 */
[----:B------:R-:W-:Y:S01]  /*4f60*/  @!P6 STG.E.U8 desc[UR18][R8.64+0x20], R61 ;  /* 0x0000203d0800e986 */ /* 0x000fe2000c101112 */
[C---:B------:R-:W-:Y:S01]  /*4f70*/  ISETP.LT.OR P0, PT, R27.reuse, 0x9, !P0 ;  /* 0x000000091b00780c */ /* 0x040fe20004701670 */
[----:B------:R-:W-:Y:S01]  /*4f80*/  FMUL R16, R16, R7 ;  /* 0x0000000710107220 */ /* 0x000fe20000400000 */
[----:B------:R-:W-:Y:S01]  /*4f90*/  ISETP.GE.AND P1, PT, R28, 0x2a, PT ;  /* 0x0000002a1c00780c */ /* 0x000fe20003f26270 */
[----:B------:R-:W-:Y:S01]  /*4fa0*/  @!P5 STG.E.U8 desc[UR18][R8.64+0x21], R29 ;  /* 0x0000211d0800d986 */ /* 0x000fe2000c101112 */
[----:B------:R-:W-:-:S02]  /*4fb0*/  ISETP.LT.OR P6, PT, R27, 0x1, !P2 ;  /* 0x000000011b00780c */ /* 0x000fc400057c1670 */
[C---:B------:R-:W-:Y:S02]  /*4fc0*/  ISETP.LT.OR P5, PT, R27.reuse, 0x1, !P1 ;  /* 0x000000011b00780c */ /* 0x040fe40004fa1670 */
[----:B------:R-:W-:Y:S02]  /*4fd0*/  F2FP.SATFINITE.E5M2.F32.PACK_AB_MERGE_C R59, RZ, R59, RZ ;  /* 0x0000003bff3b723e */ /* 0x000fe400048060ff */
[----:B0-----:R-:W-:Y:S02]  /*4fe0*/  F2FP.SATFINITE.E5M2.F32.PACK_AB_MERGE_C R15, RZ, R60, RZ ;  /* 0x0000003cff0f723e */ /* 0x001fe400048060ff */
[----:B------:R-:W-:Y:S01]  /*4ff0*/  F2FP.SATFINITE.E5M2.F32.PACK_AB_MERGE_C R57, RZ, R57, RZ ;  /* 0x00000039ff39723e */ /* 0x000fe200048060ff */
[----:B------:R-:W-:Y:S01]  /*5000*/  @!P0 STG.E.U8 desc[UR18][R10.64+0x20], R59 ;  /* 0x0000203b0a008986 */ /* 0x000fe2000c101112 */
[----:B-1----:R-:W-:Y:S02]  /*5010*/  F2FP.SATFINITE.E5M2.F32.PACK_AB_MERGE_C R25, RZ, R58, RZ ;  /* 0x0000003aff19723e */ /* 0x002fe400048060ff */
[C---:B------:R-:W-:Y:S01]  /*5020*/  ISETP.LT.OR P1, PT, R27.reuse, 0x9, !P1 ;  /* 0x000000091b00780c */ /* 0x040fe20004f21670 */
[----:B------:R0:W-:Y:S01]  /*5030*/  @!P3 STG.E.U8 desc[UR18][R10.64+0x21], R15 ;  /* 0x0000210f0a00b986 */ /* 0x0001e2000c101112 */
[----:B------:R-:W-:-:S02]  /*5040*/  ISETP.LT.OR P2, PT, R27, 0x9, !P2 ;  /* 0x000000091b00780c */ /* 0x000fc40005741670 */
[C---:B------:R-:W-:Y:S01]  /*5050*/  ISETP.GE.AND P3, PT, R28.reuse, 0x31, PT ;  /* 0x000000311c00780c */ /* 0x040fe20003f66270 */
[----:B------:R-:W-:Y:S01]  /*5060*/  @!P6 STG.E.U8 desc[UR18][R8.64+0x28], R57 ;  /* 0x000028390800e986 */ /* 0x000fe2000c101112 */
[----:B------:R-:W-:Y:S02]  /*5070*/  ISETP.GE.AND P0, PT, R28, 0x32, PT ;  /* 0x000000321c00780c */ /* 0x000fe40003f06270 */
[----:B------:R-:W-:Y:S01]  /*5080*/  F2FP.SATFINITE.E5M2.F32.PACK_AB_MERGE_C R23, RZ, R23, RZ ;  /* 0x00000017ff17723e */ /* 0x000fe200048060ff */
[----:B------:R1:W-:Y:S01]  /*5090*/  @!P5 STG.E.U8 desc[UR18][R8.64+0x29], R25 ;  /* 0x000029190800d986 */ /* 0x0003e2000c101112 */
[C---:B------:R-:W-:Y:S02]  /*50a0*/  ISETP.LT.OR P5, PT, R27.reuse, 0x1, !P3 ;  /* 0x000000011b00780c */ /* 0x040fe40005fa1670 */
[----:B------:R-:W-:Y:S02]  /*50b0*/  ISETP.LT.OR P6, PT, R27, 0x1, !P0 ;  /* 0x000000011b00780c */ /* 0x000fe400047c1670 */
[----:B0-----:R-:W-:Y:S01]  /*50c0*/  F2FP.SATFINITE.E5M2.F32.PACK_AB_MERGE_C R15, RZ, R56, RZ ;  /* 0x00000038ff0f723e */ /* 0x001fe200048060ff */
[----:B------:R-:W-:Y:S01]  /*50d0*/  @!P2 STG.E.U8 desc[UR18][R10.64+0x28], R23 ;  /* 0x000028170a00a986 */ /* 0x000fe2000c101112 */
[----:B------:R-:W-:-:S02]  /*50e0*/  F2FP.SATFINITE.E5M2.F32.PACK_AB_MERGE_C R21, RZ, R21, RZ ;  /* 0x00000015ff15723e */ /* 0x000fc400048060ff */
[C---:B------:R-:W-:Y:S01]  /*50f0*/  ISETP.GE.AND P2, PT, R28.reuse, 0x3a, PT ;  /* 0x0000003a1c00780c */ /* 0x040fe20003f46270 */
[----:B------:R0:W-:Y:S01]  /*5100*/  @!P1 STG.E.U8 desc[UR18][R10.64+0x29], R15 ;  /* 0x0000290f0a009986 */ /* 0x0001e2000c101112 */
[C---:B------:R-:W-:Y:S02]  /*5110*/  ISETP.LT.OR P1, PT, R27.reuse, 0x9, !P3 ;  /* 0x000000091b00780c */ /* 0x040fe40005f21670 */
[----:B-1----:R-:W-:Y:S01]  /*5120*/  F2FP.SATFINITE.E5M2.F32.PACK_AB_MERGE_C R25, RZ, R22, RZ ;  /* 0x00000016ff19723e */ /* 0x002fe200048060ff */
[----:B------:R1:W-:Y:S01]  /*5130*/  @!P5 STG.E.U8 desc[UR18][R8.64+0x30], R21 ;  /* 0x000030150800d986 */ /* 0x0003e2000c101112 */
[----:B------:R-:W-:Y:S02]  /*5140*/  ISETP.GE.AND P3, PT, R28, 0x39, PT ;  /* 0x000000391c00780c */ /* 0x000fe40003f66270 */
[C---:B------:R-:W-:Y:S01]  /*5150*/  ISETP.LT.OR P0, PT, R27.reuse, 0x9, !P0 ;  /* 0x000000091b00780c */ /* 0x040fe20004701670 */
[----:B------:R2:W-:Y:S01]  /*5160*/  @!P6 STG.E.U8 desc[UR18][R8.64+0x31], R25 ;  /* 0x000031190800e986 */ /* 0x0005e2000c101112 */
[----:B------:R-:W-:-:S02]  /*5170*/  ISETP.LT.OR P5, PT, R27, 0x1, !P3 ;  /* 0x000000011b00780c */ /* 0x000fc40005fa1670 */
[C---:B------:R-:W-:Y:S02]  /*5180*/  ISETP.LT.OR P6, PT, R27.reuse, 0x1, !P2 ;  /* 0x000000011b00780c */ /* 0x040fe400057c1670 */
[C---:B------:R-:W-:Y:S02]  /*5190*/  ISETP.LT.OR P3, PT, R27.reuse, 0x9, !P3 ;  /* 0x000000091b00780c */ /* 0x040fe40005f61670 */
[----:B------:R-:W-:Y:S02]  /*51a0*/  ISETP.LT.OR P2, PT, R27, 0x9, !P2 ;  /* 0x000000091b00780c */ /* 0x000fe40005741670 */
[----:B------:R-:W-:Y:S02]  /*51b0*/  F2FP.SATFINITE.E5M2.F32.PACK_AB_MERGE_C R19, RZ, R19, RZ ;  /* 0x00000013ff13723e */ /* 0x000fe400048060ff */
[----:B0-----:R-:W-:Y:S02]  /*51c0*/  F2FP.SATFINITE.E5M2.F32.PACK_AB_MERGE_C R15, RZ, R20, RZ ;  /* 0x00000014ff0f723e */ /* 0x001fe400048060ff */
[----:B------:R-:W-:Y:S01]  /*51d0*/  F2FP.SATFINITE.E5M2.F32.PACK_AB_MERGE_C R17, RZ, R17, RZ ;  /* 0x00000011ff11723e */ /* 0x000fe200048060ff */
[----:B------:R2:W-:Y:S01]  /*51e0*/  @!P1 STG.E.U8 desc[UR18][R10.64+0x30], R19 ;  /* 0x000030130a009986 */ /* 0x0005e2000c101112 */
[----:B-1----:R-:W-:-:S02]  /*51f0*/  F2FP.SATFINITE.E5M2.F32.PACK_AB_MERGE_C R21, RZ, R18, RZ ;  /* 0x00000012ff15723e */ /* 0x002fc400048060ff */
[----:B------:R-:W-:Y:S01]  /*5200*/  F2FP.SATFINITE.E5M2.F32.PACK_AB_MERGE_C R13, RZ, R13, RZ ;  /* 0x0000000dff0d723e */ /* 0x000fe200048060ff */
[----:B------:R2:W-:Y:S01]  /*5210*/  @!P0 STG.E.U8 desc[UR18][R10.64+0x31], R15 ;  /* 0x0000310f0a008986 */ /* 0x0005e2000c101112 */
[----:B------:R-:W-:-:S03]  /*5220*/  F2FP.SATFINITE.E5M2.F32.PACK_AB_MERGE_C R23, RZ, R16, RZ ;  /* 0x00000010ff17723e */ /* 0x000fc600048060ff */
[----:B------:R2:W-:Y:S04]  /*5230*/  @!P5 STG.E.U8 desc[UR18][R8.64+0x38], R17 ;  /* 0x000038110800d986 */ /* 0x0005e8000c101112 */
[----:B------:R2:W-:Y:S04]  /*5240*/  @!P6 STG.E.U8 desc[UR18][R8.64+0x39], R21 ;  /* 0x000039150800e986 */ /* 0x0005e8000c101112 */
[----:B------:R2:W-:Y:S04]  /*5250*/  @!P3 STG.E.U8 desc[UR18][R10.64+0x38], R13 ;  /* 0x0000380d0a00b986 */ /* 0x0005e8000c101112 */
[----:B------:R2:W-:Y:S02]  /*5260*/  @!P2 STG.E.U8 desc[UR18][R10.64+0x39], R23 ;  /* 0x000039170a00a986 */ /* 0x0005e4000c101112 */
.L_x_104:
[----:B------:R-:W-:Y:S05]  /*5270*/  BSYNC B0 ;  /* 0x0000000000007941 */ /* 0x000fea0003800000 */
.L_x_38:
[----:B------:R-:W-:Y:S01]  /*5280*/  ULDC UR6, c[0x0][0xc] ;  /* 0x0000030000067ab9 */ /* 0x000fe20000000800 */
[----:B------:R-:W-:Y:S01]  /*5290*/  ULDC UR7, c[0x0][0x10] ;  /* 0x0000040000077ab9 */ /* 0x000fe20000000800 */
[----:B0-23--:R-:W0:Y:S01]  /*52a0*/  LDC R9, c[0x0][0x14] ;  /* 0x00000500ff097b82 */ /* 0x00de220000000800 */
[----:B------:R-:W-:Y:S01]  /*52b0*/  UIMAD.WIDE.U32 UR6, UR6, UR7, URZ ;  /* 0x00000007060672a5 */ /* 0x000fe2000f8e003f */
[----:B-----5:R-:W-:Y:S01]  /*52c0*/  PRMT R8, RZ, 0x7610, R8 ;  /* 0x00007610ff087816 */ /* 0x020fe20000000008 */
[----:B------:R-:W-:Y:S02]  /*52d0*/  IMAD.MOV.U32 R15, RZ, RZ, -0x1 ;  /* 0xffffffffff0f7424 */ /* 0x000fe400078e00ff */
[----:B------:R-:W-:Y:S02]  /*52e0*/  IMAD.MOV.U32 R73, RZ, RZ, -0x1 ;  /* 0xffffffffff497424 */ /* 0x000fe400078e00ff */
[----:B0-----:R-:W-:-:S04]  /*52f0*/  IMAD.WIDE.U32 R4, R9, UR6, R4 ;  /* 0x0000000609047c25 */ /* 0x001fc8000f8e0004 */
[----:B------:R-:W-:Y:S01]  /*5300*/  IMAD R9, R9, UR7, RZ ;  /* 0x0000000709097c24 */ /* 0x000fe2000f8e02ff */
[----:B------:R-:W-:Y:S02]  /*5310*/  ULDC.64 UR6, c[0x0][0x650] ;  /* 0x0001940000067ab9 */ /* 0x000fe40000000a00 */
[----:B------:R-:W-:Y:S01]  /*5320*/  ISETP.GE.U32.AND P0, PT, R4, UR6, PT ;  /* 0x0000000604007c0c */ /* 0x000fe2000bf06070 */
[----:B------:R-:W-:-:S05]  /*5330*/  IMAD.IADD R5, R5, 0x1, R9 ;  /* 0x0000000105057824 */ /* 0x000fca00078e0209 */
[----:B------:R-:W-:-:S13]  /*5340*/  ISETP.GE.U32.AND.EX P0, PT, R5, UR7, PT, P0 ;  /* 0x0000000705007c0c */ /* 0x000fda000bf06100 */
[----:B------:R-:W-:Y:S05]  /*5350*/  @P0 BRA `(.L_x_105) ;  /* 0x0000000400600947 */ /* 0x000fea0003800000 */
[----:B------:R-:W0:Y:S01]  /*5360*/  S2R R22, SR_CTAID.X ;  /* 0x0000000000167919 */ /* 0x000e220000002500 */
[----:B------:R-:W2:Y:S01]  /*5370*/  LDC.64 R16, c[0x0][0x628] ;  /* 0x00018a00ff107b82 */ /* 0x000ea20000000a00 */
[----:B------:R-:W-:Y:S01]  /*5380*/  ULDC UR6, c[0x0][0x150] ;  /* 0x0000540000067ab9 */ /* 0x000fe20000000800 */
[----:B------:R-:W-:Y:S01]  /*5390*/  IMAD.MOV.U32 R14, RZ, RZ, R4 ;  /* 0x000000ffff0e7224 */ /* 0x000fe200078e0004 */
[----:B-1--4-:R-:W1:Y:S01]  /*53a0*/  S2R R24, SR_CTAID.Y ;  /* 0x0000000000187919 */ /* 0x012e620000002600 */
[----:B------:R-:W-:-:S04]  /*53b0*/  IMAD.MOV.U32 R15, RZ, RZ, R5 ;  /* 0x000000ffff0f7224 */ /* 0x000fc800078e0005 */
[----:B------:R-:W3:Y:S08]  /*53c0*/  LDC R25, c[0x0][0x144] ;  /* 0x00005100ff197b82 */ /* 0x000ef00000000800 */
[----:B------:R-:W4:Y:S08]  /*53d0*/  LDC R18, c[0x0][0x630] ;  /* 0x00018c00ff127b82 */ /* 0x000f300000000800 */
[----:B------:R-:W1:Y:S01]  /*53e0*/  LDC.64 R20, c[0x0][0x620] ;  /* 0x00018800ff147b82 */ /* 0x000e620000000a00 */
[----:B--2---:R-:W-:-:S04]  /*53f0*/  ISETP.NE.U32.AND P0, PT, R16, RZ, PT ;  /* 0x000000ff1000720c */ /* 0x004fc80003f05070 */
[----:B------:R-:W-:Y:S02]  /*5400*/  ISETP.NE.AND.EX P0, PT, R17, RZ, PT, P0 ;  /* 0x000000ff1100720c */ /* 0x000fe40003f05300 */
[----:B0-----:R-:W-:-:S05]  /*5410*/  I2FP.F32.U32 R8, R22 ;  /* 0x0000001600087245 */ /* 0x001fca0000201000 */
[----:B------:R-:W-:-:S04]  /*5420*/  FMUL R8, R8, UR6 ;  /* 0x0000000608087c20 */ /* 0x000fc80008400000 */
[----:B------:R0:W2:Y:S02]  /*5430*/  F2I.U32.TRUNC.NTZ R23, R8 ;  /* 0x0000000800177305 */ /* 0x0000a4000020f000 */
[----:B---34-:R-:W-:Y:S05]  /*5440*/  @!P0 BRA `(.L_x_106) ;  /* 0x0000000000288947 */ /* 0x018fea0003800000 */
[----:B------:R-:W3:Y:S02]  /*5450*/  LDC R9, c[0x0][0x634] ;  /* 0x00018d00ff097b82 */ /* 0x000ee40000000800 */
[----:B---3--:R-:W-:-:S05]  /*5460*/  IADD3 R13, P0, R4, R9, RZ ;  /* 0x00000009040d7210 */ /* 0x008fca0007f1e0ff */
[----:B------:R-:W-:-:S04]  /*5470*/  IMAD.X R19, RZ, RZ, R5, P0 ;  /* 0x000000ffff137224 */ /* 0x000fc800000e0605 */
[----:B0-----:R-:W-:-:S04]  /*5480*/  IMAD.WIDE.U32 R8, R19, R16, RZ ;  /* 0x0000001013087225 */ /* 0x001fc800078e00ff */
[----:B------:R-:W-:-:S04]  /*5490*/  IMAD.WIDE.U32 R10, P0, R13, R17, R8 ;  /* 0x000000110d0a7225 */ /* 0x000fc80007800008 */
[----:B------:R-:W-:-:S04]  /*54a0*/  IMAD.WIDE.U32 R8, R13, R16, RZ ;  /* 0x000000100d087225 */ /* 0x000fc800078e00ff */
[----:B------:R-:W-:Y:S01]  /*54b0*/  IMAD.X R15, RZ, RZ, RZ, P0 ;  /* 0x000000ffff0f7224 */ /* 0x000fe200000e06ff */
[----:B------:R-:W-:Y:S01]  /*54c0*/  IADD3 RZ, P0, R9, R10, RZ ;  /* 0x0000000a09ff7210 */ /* 0x000fe20007f1e0ff */
[----:B------:R-:W-:-:S04]  /*54d0*/  IMAD.MOV.U32 R14, RZ, RZ, R11 ;  /* 0x000000ffff0e7224 */ /* 0x000fc800078e000b */
[----:B------:R-:W-:-:S08]  /*54e0*/  IMAD.WIDE.U32.X R14, R19, R17, R14, P0 ;  /* 0x00000011130e7225 */ /* 0x000fd000000e040e */
.L_x_106:
[----:B------:R-:W3:Y:S01]  /*54f0*/  LDC.64 R30, c[0x0][0x640] ;  /* 0x00019000ff1e7b82 */ /* 0x000ee20000000a00 */
[-C--:B------:R-:W-:Y:S01]  /*5500*/  SHF.R.U64 R73, R14, R18.reuse, R15 ;  /* 0x000000120e497219 */ /* 0x080fe2000000120f */
[----:B--2---:R-:W-:Y:S01]  /*5510*/  IMAD.MOV R23, RZ, RZ, -R23 ;  /* 0x000000ffff177224 */ /* 0x004fe200078e0a17 */
[----:B0-----:R-:W-:Y:S01]  /*5520*/  SHF.R.U32.HI R8, RZ, R18, R15 ;  /* 0x00000012ff087219 */ /* 0x001fe2000001160f */
[----:B------:R-:W-:Y:S01]  /*5530*/  ULDC UR6, c[0x0][0x154] ;  /* 0x0000550000067ab9 */ /* 0x000fe20000000800 */
[----:B------:R-:W-:Y:S01]  /*5540*/  IADD3 R11, P0, RZ, -R73, RZ ;  /* 0x80000049ff0b7210 */ /* 0x000fe20007f1e0ff */
[----:B------:R-:W-:Y:S02]  /*5550*/  IMAD R23, R25, R23, R22 ;  /* 0x0000001719177224 */ /* 0x000fe400078e0216 */
[----:B------:R-:W0:Y:S01]  /*5560*/  LDC R14, c[0x0][0x618] ;  /* 0x00018600ff0e7b82 */ /* 0x000e220000000800 */
[----:B------:R-:W-:Y:S02]  /*5570*/  IMAD.MOV.U32 R13, RZ, RZ, 0x1 ;  /* 0x00000001ff0d7424 */ /* 0x000fe400078e00ff */
[----:B------:R-:W-:-:S04]  /*5580*/  IMAD.X R9, RZ, RZ, ~R8, P0 ;  /* 0x000000ffff097224 */ /* 0x000fc800000e0e08 */
[-C--:B-1----:R-:W-:Y:S01]  /*5590*/  IMAD R10, R9, R20.reuse, RZ ;  /* 0x00000014090a7224 */ /* 0x082fe200078e02ff */
[----:B------:R-:W1:Y:S01]  /*55a0*/  LDC R26, c[0x0][0x608] ;  /* 0x00018200ff1a7b82 */ /* 0x000e620000000800 */
[----:B------:R-:W-:-:S04]  /*55b0*/  IMAD.WIDE.U32 R8, R11, R20, R4 ;  /* 0x000000140b087225 */ /* 0x000fc800078e0004 */
[----:B------:R-:W-:Y:S01]  /*55c0*/  IMAD R11, R11, R21, R10 ;  /* 0x000000150b0b7224 */ /* 0x000fe200078e020a */
[----:B------:R-:W-:Y:S02]  /*55d0*/  I2FP.F32.U32 R10, R24 ;  /* 0x00000018000a7245 */ /* 0x000fe40000201000 */
[----:B------:R-:W2:Y:S01]  /*55e0*/  LDC R28, c[0x0][0x658] ;  /* 0x00019600ff1c7b82 */ /* 0x000ea20000000800 */
[----:B------:R-:W-:Y:S01]  /*55f0*/  IMAD.IADD R9, R9, 0x1, R11 ;  /* 0x0000000109097824 */ /* 0x000fe200078e020b */
[----:B---3--:R-:W-:Y:S01]  /*5600*/  ISETP.NE.U32.AND P0, PT, R30, RZ, PT ;  /* 0x000000ff1e00720c */ /* 0x008fe20003f05070 */
[----:B------:R-:W-:Y:S01]  /*5610*/  FMUL R10, R10, UR6 ;  /* 0x000000060a0a7c20 */ /* 0x000fe20008400000 */
[----:B------:R-:W-:Y:S02]  /*5620*/  IMAD.MOV.U32 R11, RZ, RZ, -0x1 ;  /* 0xffffffffff0b7424 */ /* 0x000fe400078e00ff */
[----:B------:R-:W-:Y:S01]  /*5630*/  ISETP.NE.AND.EX P0, PT, R31, RZ, PT, P0 ;  /* 0x000000ff1f00720c */ /* 0x000fe20003f05300 */
[----:B------:R3:W4:Y:S01]  /*5640*/  F2I.U32.TRUNC.NTZ R19, R10 ;  /* 0x0000000a00137305 */ /* 0x000722000020f000 */
[----:B------:R-:W3:Y:S01]  /*5650*/  LDC R21, c[0x0][0x148] ;  /* 0x00005200ff157b82 */ /* 0x000ee20000000800 */
[----:B0-----:R-:W-:-:S02]  /*5660*/  SHF.R.U64 R18, R8, R14, R9 ;  /* 0x0000000e08127219 */ /* 0x001fc40000001209 */
[----:B------:R-:W-:-:S05]  /*5670*/  SHF.R.U32.HI R9, RZ, R14, R9 ;  /* 0x0000000eff097219 */ /* 0x000fca0000011609 */
[----:B------:R-:W0:Y:S01]  /*5680*/  LDC R22, c[0x0][0x600] ;  /* 0x00018000ff167b82 */ /* 0x000e220000000800 */
[-CC-:B-1----:R-:W-:Y:S02]  /*5690*/  SHF.R.U64 R16, R18, R26.reuse, R9.reuse ;  /* 0x0000001a12107219 */ /* 0x182fe40000001209 */
[----:B------:R-:W-:-:S05]  /*56a0*/  SHF.R.U32.HI R9, RZ, R26, R9 ;  /* 0x0000001aff097219 */ /* 0x000fca0000011609 */
[----:B------:R-:W1:Y:S01]  /*56b0*/  LDC R27, c[0x0][0x648] ;  /* 0x00019200ff1b7b82 */ /* 0x000e620000000800 */
[-CC-:B--2---:R-:W-:Y:S02]  /*56c0*/  SHF.R.U64 R20, R16, R28.reuse, R9.reuse ;  /* 0x0000001c10147219 */ /* 0x184fe40000001209 */
[-C--:B------:R-:W-:Y:S02]  /*56d0*/  SHF.L.U32 R11, R11, R28.reuse, RZ ;  /* 0x0000001c0b0b7219 */ /* 0x080fe400000006ff */
[-C--:B------:R-:W-:Y:S01]  /*56e0*/  SHF.R.U32.HI R9, RZ, R28.reuse, R9 ;  /* 0x0000001cff097219 */ /* 0x080fe20000011609 */
[----:B------:R-:W-:Y:S01]  /*56f0*/  IMAD.MOV.U32 R8, RZ, RZ, R20 ;  /* 0x000000ffff087224 */ /* 0x000fe200078e0014 */
[----:B------:R-:W-:Y:S01]  /*5700*/  SHF.L.U32 R26, R13, R28, RZ ;  /* 0x0000001c0d1a7219 */ /* 0x000fe200000006ff */
[----:B------:R-:W2:Y:S01]  /*5710*/  LDC R29, c[0x0][0x638] ;  /* 0x00018e00ff1d7b82 */ /* 0x000ea20000000800 */
[----:B------:R-:W-:-:S07]  /*5720*/  LOP3.LUT R25, RZ, R11, RZ, 0x33, !PT ;  /* 0x0000000bff197212 */ /* 0x000fce00078e33ff */
[----:B------:R-:W0:Y:S01]  /*5730*/  LDC R32, c[0x0][0x610] ;  /* 0x00018400ff207b82 */ /* 0x000e220000000800 */
[----:B----4-:R-:W-:Y:S05]  /*5740*/  @!P0 BRA `(.L_x_107) ;  /* 0x0000000000288947 */ /* 0x010fea0003800000 */
[----:B------:R-:W4:Y:S02]  /*5750*/  LDC R13, c[0x0][0x64c] ;  /* 0x00019300ff0d7b82 */ /* 0x000f240000000800 */
[----:B----4-:R-:W-:-:S05]  /*5760*/  IADD3 R13, P0, R20, R13, RZ ;  /* 0x0000000d140d7210 */ /* 0x010fca0007f1e0ff */
[----:B------:R-:W-:-:S04]  /*5770*/  IMAD.X R17, RZ, RZ, R9, P0 ;  /* 0x000000ffff117224 */ /* 0x000fc800000e0609 */
[----:B------:R-:W-:-:S04]  /*5780*/  IMAD.WIDE.U32 R8, R17, R30, RZ ;  /* 0x0000001e11087225 */ /* 0x000fc800078e00ff */
[----:B---3--:R-:W-:-:S04]  /*5790*/  IMAD.WIDE.U32 R10, P0, R13, R31, R8 ;  /* 0x0000001f0d0a7225 */ /* 0x008fc80007800008 */
[----:B------:R-:W-:-:S04]  /*57a0*/  IMAD.WIDE.U32 R8, R13, R30, RZ ;  /* 0x0000001e0d087225 */ /* 0x000fc800078e00ff */
[----:B------:R-:W-:Y:S01]  /*57b0*/  IMAD.X R15, RZ, RZ, RZ, P0 ;  /* 0x000000ffff0f7224 */ /* 0x000fe200000e06ff */
[----:B------:R-:W-:Y:S01]  /*57c0*/  IADD3 RZ, P0, R9, R10, RZ ;  /* 0x0000000a09ff7210 */ /* 0x000fe20007f1e0ff */
[----:B------:R-:W-:-:S04]  /*57d0*/  IMAD.MOV.U32 R14, RZ, RZ, R11 ;  /* 0x000000ffff0e7224 */ /* 0x000fc800078e000b */
[----:B------:R-:W-:-:S08]  /*57e0*/  IMAD.WIDE.U32.X R8, R17, R31, R14, P0 ;  /* 0x0000001f11087225 */ /* 0x000fd000000e040e */
.L_x_107:
[----:B-1----:R-:W-:Y:S01]  /*57f0*/  SHF.R.U64 R8, R8, R27, R9 ;  /* 0x0000001b08087219 */ /* 0x002fe20000001209 */
[----:B0-----:R-:W-:Y:S01]  /*5800*/  VIADD R13, R22, 0xffffffff ;  /* 0xffffffff160d7836 */ /* 0x001fe20000000000 */
[----:B------:R-:W-:Y:S01]  /*5810*/  LOP3.LUT R11, R16, R25, RZ, 0xc0, !PT ;  /* 0x00000019100b7212 */ /* 0x000fe200078ec0ff */
[----:B------:R-:W-:Y:S02]  /*5820*/  IMAD.MOV R19, RZ, RZ, -R19 ;  /* 0x000000ffff137224 */ /* 0x000fe400078e0a13 */
[----:B------:R-:W-:Y:S02]  /*5830*/  IMAD.MOV R9, RZ, RZ, -R8 ;  /* 0x000000ffff097224 */ /* 0x000fe400078e0a08 */
[----:B------:R-:W-:Y:S01]  /*5840*/  IMAD R26, R26, R8, R11 ;  /* 0x000000081a1a7224 */ /* 0x000fe200078e020b */
[----:B------:R-:W-:Y:S01]  /*5850*/  LOP3.LUT R11, R18, R13, RZ, 0xc0, !PT ;  /* 0x0000000d120b7212 */ /* 0x000fe200078ec0ff */
[----:B---3--:R-:W-:Y:S02]  /*5860*/  @P4 IMAD R23, R21, R19, R24 ;  /* 0x0000001315174224 */ /* 0x008fe400078e0218 */
[----:B--2---:R-:W-:-:S02]  /*5870*/  IMAD R8, R9, R29, R20 ;  /* 0x0000001d09087224 */ /* 0x004fc400078e0214 */
[----:B------:R-:W-:Y:S02]  /*5880*/  IMAD R26, R26, R32, R23 ;  /* 0x000000201a1a7224 */ /* 0x000fe400078e0217 */
[----:B------:R-:W-:Y:S02]  /*5890*/  IMAD R9, R8, R22, R11 ;  /* 0x0000001608097224 */ /* 0x000fe400078e020b */
[----:B------:R-:W-:-:S03]  /*58a0*/  IMAD.MOV.U32 R10, RZ, RZ, 0x1 ;  /* 0x00000001ff0a7424 */ /* 0x000fc600078e00ff */
[----:B------:R-:W-:Y:S02]  /*58b0*/  SEL R15, R9, R26, !P4 ;  /* 0x0000001a090f7207 */ /* 0x000fe40006000000 */
[----:B------:R-:W-:Y:S02]  /*58c0*/  PRMT R8, R10, 0x7610, R8 ;  /* 0x000076100a087816 */ /* 0x000fe40000000008 */
[----:B------:R-:W-:-:S07]  /*58d0*/  SEL R26, R26, R9, !P4 ;  /* 0x000000091a1a7207 */ /* 0x000fce0006000000 */
.L_x_105:
[----:B------:R-:W-:Y:S01]  /*58e0*/  LOP3.LUT P0, RZ, R8, 0xff, RZ, 0xc0, !PT ;  /* 0x000000ff08ff7812 */ /* 0x000fe2000780c0ff */
[----:B------:R-:W-:-:S12]  /*58f0*/  IMAD.MOV.U32 R71, RZ, RZ, R26 ;  /* 0x000000ffff477224 */ /* 0x000fd800078e001a */
[----:B------:R-:W-:Y:S05]  /*5900*/  @P0 BRA `(.L_x_108) ;  /* 0xffffffbc00480947 */ /* 0x000fea000383ffff */
[----:B------:R-:W-:Y:S05]  /*5910*/  EXIT ;  /* 0x000000000000794d */ /* 0x000fea0003800000 */
.L_x_8:
[----:B0-----:R-:W-:Y:S01]  /*5920*/  ULDC.64 UR4, c[0x0][0x650] ;  /* 0x0001940000047ab9 */ /* 0x001fe20000000a00 */
        /* <DEDUP_REMOVED lines=25> */
.L_x_110:
[----:B------:R-:W0:Y:S01]  /*5ac0*/  LDC.64 R28, c[0x0][0x640] ;  /* 0x00019000ff1c7b82 */ /* 0x000e220000000a00 */
[-CC-:B------:R-:W-:Y:S01]  /*5ad0*/  SHF.R.U64 R21, R16, R6.reuse, R17.reuse ;  /* 0x0000000610157219 */ /* 0x180fe20000001211 */
[----:B------:R-:W-:Y:S01]  /*5ae0*/  IMAD.MOV.U32 R31, RZ, RZ, 0x1 ;  /* 0x00000001ff1f7424 */ /* 0x000fe200078e00ff */
[----:B------:R-:W-:Y:S02]  /*5af0*/  SHF.R.U32.HI R3, RZ, R6, R17 ;  /* 0x00000006ff037219 */ /* 0x000fe40000011611 */
[----:B------:R-:W-:-:S03]  /*5b00*/  IADD3 R15, P0, RZ, -R21, RZ ;  /* 0x80000015ff0f7210 */ /* 0x000fc60007f1e0ff */
[----:B------:R-:W1:Y:S02]  /*5b10*/  LDC R14, c[0x0][0x618] ;  /* 0x00018600ff0e7b82 */ /* 0x000e640000000800 */
[----:B------:R-:W-:Y:S02]  /*5b20*/  IMAD.X R3, RZ, RZ, ~R3, P0 ;  /* 0x000000ffff037224 */ /* 0x000fe400000e0e03 */
[----:B------:R-:W-:-:S04]  /*5b30*/  IMAD.WIDE.U32 R12, R15, R22, R4 ;  /* 0x000000160f0c7225 */ /* 0x000fc800078e0004 */
[----:B------:R-:W2:Y:S01]  /*5b40*/  LDC R16, c[0x0][0x608] ;  /* 0x00018200ff107b82 */ /* 0x000ea20000000800 */
[----:B------:R-:W-:-:S04]  /*5b50*/  IMAD R6, R3, R22, RZ ;  /* 0x0000001603067224 */ /* 0x000fc800078e02ff */
[----:B------:R-:W-:-:S03]  /*5b60*/  IMAD R3, R15, R23, R6 ;  /* 0x000000170f037224 */ /* 0x000fc600078e0206 */
[----:B------:R-:W3:Y:S01]  /*5b70*/  LDC R26, c[0x0][0x658] ;  /* 0x00019600ff1a7b82 */ /* 0x000ee20000000800 */
[----:B------:R-:W-:Y:S01]  /*5b80*/  IMAD.IADD R3, R13, 0x1, R3 ;  /* 0x000000010d037824 */ /* 0x000fe200078e0203 */
[----:B0-----:R-:W-:Y:S01]  /*5b90*/  ISETP.NE.U32.AND P0, PT, R28, RZ, PT ;  /* 0x000000ff1c00720c */ /* 0x001fe20003f05070 */
[----:B------:R-:W-:-:S03]  /*5ba0*/  IMAD.MOV.U32 R13, RZ, RZ, -0x1 ;  /* 0xffffffffff0d7424 */ /* 0x000fc600078e00ff */
        /* <DEDUP_REMOVED lines=25> */
.L_x_111:
[----:B-1----:R-:W-:Y:S01]  /*5d40*/  SHF.R.U64 R6, R12, R25, R13 ;  /* 0x000000190c067219 */ /* 0x002fe2000000120d */
[----:B0-----:R-:W-:Y:S01]  /*5d50*/  VIADD R13, R24, 0xffffffff ;  /* 0xffffffff180d7836 */ /* 0x001fe20000000000 */
[----:B------:R-:W-:Y:S01]  /*5d60*/  SHF.L.U32 R9, R31, R26, RZ ;  /* 0x0000001a1f097219 */ /* 0x000fe200000006ff */
[----:B------:R-:W-:Y:S01]  /*5d70*/  @P4 IMAD R10, R11, R20, R8 ;  /* 0x000000140b0a4224 */ /* 0x000fe200078e0208 */
[----:B------:R-:W-:Y:S01]  /*5d80*/  LOP3.LUT R3, R22, R33, RZ, 0xc0, !PT ;  /* 0x0000002116037212 */ /* 0x000fe200078ec0ff */
[----:B------:R-:W-:Y:S01]  /*5d90*/  IMAD.MOV R12, RZ, RZ, -R6 ;  /* 0x000000ffff0c7224 */ /* 0x000fe200078e0a06 */
[----:B------:R-:W-:Y:S01]  /*5da0*/  LOP3.LUT R18, R18, R13, RZ, 0xc0, !PT ;  /* 0x0000000d12127212 */ /* 0x000fe200078ec0ff */
[----:B------:R-:W-:Y:S02]  /*5db0*/  IMAD.MOV.U32 R8, RZ, RZ, 0x1 ;  /* 0x00000001ff087424 */ /* 0x000fe400078e00ff */
[----:B------:R-:W-:Y:S02]  /*5dc0*/  IMAD R9, R9, R6, R3 ;  /* 0x0000000609097224 */ /* 0x000fe400078e0203 */
[----:B--2---:R-:W-:-:S02]  /*5dd0*/  IMAD R3, R12, R27, R23 ;  /* 0x0000001b0c037224 */ /* 0x004fc400078e0217 */
[----:B---3--:R-:W-:Y:S02]  /*5de0*/  IMAD R6, R9, R30, R10 ;  /* 0x0000001e09067224 */ /* 0x008fe400078e020a */
[----:B------:R-:W-:Y:S01]  /*5df0*/  IMAD R9, R3, R24, R18 ;  /* 0x0000001803097224 */ /* 0x000fe200078e0212 */
[----:B------:R-:W-:Y:S01]  /*5e00*/  PRMT R3, R8, 0x7610, R3 ;  /* 0x0000761008037816 */ /* 0x000fe20000000003 */
[----:B------:R-:W-:-:S03]  /*5e10*/  IMAD.MOV.U32 R16, RZ, RZ, R21 ;  /* 0x000000ffff107224 */ /* 0x000fc600078e0015 */
[----:B------:R-:W-:Y:S02]  /*5e20*/  SEL R13, R9, R6, !P4 ;  /* 0x00000006090d7207 */ /* 0x000fe40006000000 */
[----:B------:R-:W-:-:S07]  /*5e30*/  SEL R6, R6, R9, !P4 ;  /* 0x0000000906067207 */ /* 0x000fce0006000000 */
.L_x_109:
[----:B------:R-:W-:-:S08]  /*5e40*/  NOP ;  /* 0x0000000000007918 */ /* 0x000fd00000000000 */
[----:B------:R-:W0:-:S00]  /*5e50*/  USETMAXREG.DEALLOC.CTAPOOL 0x28 ;  /* 0x00000028000079c8 */ /* 0x000e0000080e0500 */
[----:B0-----:R-:W-:-:S13]  /*5e60*/  ISETP.NE.AND P0, PT, R7, RZ, PT ;  /* 0x000000ff0700720c */ /* 0x001fda0003f05270 */
[----:B------:R-:W-:Y:S05]  /*5e70*/  @P0 EXIT ;  /* 0x000000000000094d */ /* 0x000fea0003800000 */
[----:B------:R-:W-:Y:S01]  /*5e80*/  LOP3.LUT P0, RZ, R3, 0xff, RZ, 0xc0, !PT ;  /* 0x000000ff03ff7812 */ /* 0x000fe2000780c0ff */
[----:B------:R-:W-:Y:S02]  /*5e90*/  IMAD.MOV.U32 R3, RZ, RZ, 0x1 ;  /* 0x00000001ff037424 */ /* 0x000fe400078e00ff */
[----:B------:R-:W-:-:S10]  /*5ea0*/  IMAD.MOV.U32 R12, RZ, RZ, RZ ;  /* 0x000000ffff0c7224 */ /* 0x000fd400078e00ff */
[----:B------:R-:W-:Y:S05]  /*5eb0*/  @!P0 BRA `(.L_x_112) ;  /* 0x0000000c00908947 */ /* 0x000fea0003800000 */
[----:B------:R-:W0:Y:S01]  /*5ec0*/  LDC R3, c[0x0][0x28c] ;  /* 0x0000a300ff037b82 */ /* 0x000e220000000800 */
[----:B------:R-:W-:Y:S01]  /*5ed0*/  ULDC UR5, c[0x0][0x658] ;  /* 0x0001960000057ab9 */ /* 0x000fe20000000800 */
[----:B------:R-:W-:Y:S01]  /*5ee0*/  UMOV UR11, 0xffffffff ;  /* 0xffffffff000b7882 */ /* 0x000fe20000000000 */
[----:B------:R-:W-:Y:S01]  /*5ef0*/  UMOV UR17, 0x1 ;  /* 0x0000000100117882 */ /* 0x000fe20000000000 */
[----:B------:R-:W-:Y:S01]  /*5f00*/  USHF.L.U32 UR11, UR11, UR5, URZ ;  /* 0x000000050b0b7299 */ /* 0x000fe2000800063f */
[----:B------:R-:W-:Y:S01]  /*5f10*/  BSSY B0, `(.L_x_112) ;  /* 0x00000de000007945 */ /* 0x000fe20003800000 */
[----:B------:R-:W-:Y:S01]  /*5f20*/  ULDC UR9, c[0x0][0xc] ;  /* 0x0000030000097ab9 */ /* 0x000fe20000000800 */
[----:B------:R-:W-:Y:S01]  /*5f30*/  ULDC UR16, c[0x0][0x10] ;  /* 0x0000040000107ab9 */ /* 0x000fe20000000800 */
[----:B------:R-:W1:Y:S01]  /*5f40*/  S2UR UR8, SR_CgaCtaId ;  /* 0x00000000000879c3 */ /* 0x000e620000008800 */
[----:B------:R-:W-:Y:S01]  /*5f50*/  ULOP3.LUT UR13, URZ, UR11, URZ, 0x33, !UPT ;  /* 0x0000000b3f0d7292 */ /* 0x000fe2000f8e333f */
[----:B------:R-:W-:Y:S01]  /*5f60*/  IMAD.MOV.U32 R14, RZ, RZ, 0x1 ;  /* 0x00000001ff0e7424 */ /* 0x000fe200078e00ff */
[----:B------:R-:W-:Y:S01]  /*5f70*/  LOP3.LUT R15, R2, 0x2, RZ, 0xfc, !PT ;  /* 0x00000002020f7812 */ /* 0x000fe200078efcff */
[----:B------:R-:W-:Y:S01]  /*5f80*/  IMAD.MOV.U32 R12, RZ, RZ, RZ ;  /* 0x000000ffff0c7224 */ /* 0x000fe200078e00ff */
[----:B------:R-:W-:Y:S01]  /*5f90*/  ULDC UR4, c[0x0][0x600] ;  /* 0x0001800000047ab9 */ /* 0x000fe20000000800 */
[----:B------:R-:W-:Y:S01]  /*5fa0*/  UMOV UR20, 0x1111 ;  /* 0x0000111100147882 */ /* 0x000fe20000000000 */
[----:B------:R-:W-:-:S02]  /*5fb0*/  UIADD3 UR4, UR4, -0x1, URZ ;  /* 0xffffffff04047890 */ /* 0x000fc4000fffe03f */
[----:B------:R-:W-:Y:S01]  /*5fc0*/  USHF.L.U32 UR5, UR17, UR5, URZ ;  /* 0x0000000511057299 */ /* 0x000fe2000800063f */
[----:B------:R-:W-:Y:S01]  /*5fd0*/  ULDC.64 UR28, c[0x0][0x198] ;  /* 0x00006600001c7ab9 */ /* 0x000fe20000000a00 */
[----:B0-----:R-:W-:-:S05]  /*5fe0*/  VIADD R3, R3, 0x1f ;  /* 0x0000001f03037836 */ /* 0x001fca0000000000 */
[----:B------:R-:W-:Y:S01]  /*5ff0*/  SHF.R.S32.HI R8, RZ, 0x1f, R3 ;  /* 0x0000001fff087819 */ /* 0x000fe20000011403 */
[----:B-1----:R-:W-:-:S03]  /*6000*/  USHF.R.U32.HI UR27, URZ, 0x2, UR8 ;  /* 0x000000023f1b7899 */ /* 0x002fc60008011608 */
[----:B------:R-:W-:Y:S01]  /*6010*/  LEA.HI R8, R8, R3, RZ, 0x5 ;  /* 0x0000000308087211 */ /* 0x000fe200078f28ff */
[----:B------:R-:W-:Y:S01]  /*6020*/  ULOP3.LUT UR10, UR8, 0x3, URZ, 0xc0, !UPT ;  /* 0x00000003080a7892 */ /* 0x000fe2000f8ec03f */
[----:B------:R-:W-:Y:S01]  /*6030*/  IMAD.MOV.U32 R3, RZ, RZ, 0x1 ;  /* 0x00000001ff037424 */ /* 0x000fe200078e00ff */
[----:B------:R-:W-:Y:S01]  /*6040*/  USHF.L.U32 UR6, UR8, 0x4, URZ ;  /* 0x0000000408067899 */ /* 0x000fe2000800063f */
[----:B------:R-:W-:Y:S01]  /*6050*/  SHF.R.S32.HI R11, RZ, 0x5, R8 ;  /* 0x00000005ff0b7819 */ /* 0x000fe20000011408 */
[----:B------:R-:W-:Y:S02]  /*6060*/  USHF.L.U32 UR7, UR8, 0x9, URZ ;  /* 0x0000000908077899 */ /* 0x000fe4000800063f */
[----:B------:R-:W-:Y:S02]  /*6070*/  ULOP3.LUT UR8, UR8, 0xfffffffc, URZ, 0xc0, !UPT ;  /* 0xfffffffc08087892 */ /* 0x000fe4000f8ec03f */
[----:B------:R-:W-:Y:S01]  /*6080*/  UISETP.GT.U32.AND UP0, UPT, UR10, 0xffff, UPT ;  /* 0x0000ffff0a00788c */ /* 0x000fe2000bf04070 */
[----:B------:R-:W-:Y:S01]  /*6090*/  VIADD R10, R11, 0x1 ;  /* 0x000000010b0a7836 */ /* 0x000fe20000000000 */
[----:B------:R-:W-:-:S02]  /*60a0*/  ULOP3.LUT UR12, UR8, 0x1, URZ, 0xfc, !UPT ;  /* 0x00000001080c7892 */ /* 0x000fc4000f8efc3f */
[----:B------:R-:W-:Y:S02]  /*60b0*/  ULOP3.LUT UR14, UR8, 0x2, URZ, 0xfc, !UPT ;  /* 0x00000002080e7892 */ /* 0x000fe4000f8efc3f */
[----:B------:R-:W-:Y:S02]  /*60c0*/  USHF.L.U32 UR11, UR17, UR8, URZ ;  /* 0x00000008110b7299 */ /* 0x000fe4000800063f */
[----:B------:R-:W-:Y:S02]  /*60d0*/  ULOP3.LUT UR15, UR8, 0x3, URZ, 0xfc, !UPT ;  /* 0x00000003080f7892 */ /* 0x000fe4000f8efc3f */
[----:B------:R-:W-:Y:S02]  /*60e0*/  UIMAD.WIDE.U32 UR8, UR9, UR16, URZ ;  /* 0x00000010090872a5 */ /* 0x000fe4000f8e003f */
[----:B------:R-:W-:Y:S02]  /*60f0*/  USHF.L.U32 UR12, UR17, UR12, URZ ;  /* 0x0000000c110c7299 */ /* 0x000fe4000800063f */
[----:B------:R-:W-:-:S02]  /*6100*/  USHF.L.U32 UR14, UR17, UR14, URZ ;  /* 0x0000000e110e7299 */ /* 0x000fc4000800063f */
[----:B------:R-:W-:Y:S01]  /*6110*/  USEL UR10, UR10, 0xffff, !UP0 ;  /* 0x0000ffff0a0a7887 */ /* 0x000fe2000c000000 */
[----:B------:R-:W-:Y:S01]  /*6120*/  ULDC UR16, c[0x0][0x14] ;  /* 0x0000050000107ab9 */ /* 0x000fe20000000800 */
[----:B------:R-:W-:Y:S02]  /*6130*/  USHF.L.U32 UR15, UR17, UR15, URZ ;  /* 0x0000000f110f7299 */ /* 0x000fe4000800063f */
[----:B------:R-:W-:Y:S02]  /*6140*/  UIMAD.WIDE.U32 UR22, UR8, UR16, URZ ;  /* 0x00000010081672a5 */ /* 0x000fe4000f8e003f */
[----:B------:R-:W-:Y:S02]  /*6150*/  UIMAD UR8, UR9, UR16, URZ ;  /* 0x00000010090872a4 */ /* 0x000fe4000f8e023f */
[----:B------:R-:W-:Y:S02]  /*6160*/  ULOP3.LUT UR11, UR14, UR11, UR12, 0xfe, !UPT ;  /* 0x0000000b0e0b7292 */ /* 0x000fe4000f8efe0c */
[----:B------:R-:W-:-:S02]  /*6170*/  ULOP3.LUT UR10, UR10, 0xffff, URZ, 0xc0, !UPT ;  /* 0x0000ffff0a0a7892 */ /* 0x000fc4000f8ec03f */
[----:B------:R-:W-:Y:S02]  /*6180*/  ULOP3.LUT UR6, UR6, 0x30, URZ, 0xc0, !UPT ;  /* 0x0000003006067892 */ /* 0x000fe4000f8ec03f */
[----:B------:R-:W-:Y:S02]  /*6190*/  ULOP3.LUT UR7, UR7, 0x600, URZ, 0xc0, !UPT ;  /* 0x0000060007077892 */ /* 0x000fe4000f8ec03f */
[----:B------:R-:W-:Y:S02]  /*61a0*/  UIADD3 UR14, UR23, UR8, URZ ;  /* 0x00000008170e7290 */ /* 0x000fe4000fffe03f */
[----:B------:R-:W-:Y:S02]  /*61b0*/  ULOP3.LUT UR15, UR11, UR15, URZ, 0xfc, !UPT ;  /* 0x0000000f0b0f7292 */ /* 0x000fe4000f8efc3f */
[----:B------:R-:W-:-:S12]  /*61c0*/  USHF.L.U32 UR20, UR20, UR10, URZ ;  /* 0x0000000a14147299 */ /* 0x000fd8000800063f */
.L_x_123:
[----:B------:R-:W-:-:S03]  /*61d0*/  UMOV UR8, 0xffffffff ;  /* 0xffffffff00087882 */ /* 0x000fc60000000000 */
[----:B------:R-:W-:Y:S05]  /*61e0*/  BRA.DIV UR8, `(.L_x_113) ;  /* 0x0000002208587947 */ /* 0x000fea000b800000 */
[----:B------:R-:W-:-:S13]  /*61f0*/  ELECT P0, URZ, PT ;  /* 0x00000000003f782f */ /* 0x000fda0003800000 */
.L_x_167:
[----:B------:R-:W0:Y:S01]  /*6200*/  LDC R7, c[0x0][0x28c] ;  /* 0x0000a300ff077b82 */ /* 0x000e220000000800 */
[----:B------:R-:W-:Y:S01]  /*6210*/  BSSY B1, `(.L_x_114) ;  /* 0x000003b000017945 */ /* 0x000fe20003800000 */
[----:B0-----:R-:W-:-:S13]  /*6220*/  ISETP.LT.OR P0, PT, R7, 0x1, !P0 ;  /* 0x000000010700780c */ /* 0x001fda0004701670 */
[----:B------:R-:W-:Y:S05]  /*6230*/  @P0 BRA `(.L_x_115) ;  /* 0x0000000000e00947 */ /* 0x000fea0003800000 */
[----:B------:R-:W-:Y:S01]  /*6240*/  LEA R9, R6, UR27, 0x2 ;  /* 0x0000001b06097c11 */ /* 0x000fe2000f8e10ff */
[----:B------:R-:W-:Y:S01]  /*6250*/  IMAD.MOV.U32 R21, RZ, RZ, RZ ;  /* 0x000000ffff157224 */ /* 0x000fe200078e00ff */
[----:B------:R-:W-:Y:S01]  /*6260*/  LEA R17, R13, UR6, 0x6 ;  /* 0x000000060d117c11 */ /* 0x000fe2000f8e30ff */
[----:B------:R-:W-:Y:S02]  /*6270*/  IMAD.MOV.U32 R6, RZ, RZ, R10 ;  /* 0x000000ffff067224 */ /* 0x000fe400078e000a */
[----:B------:R-:W-:Y:S02]  /*6280*/  IMAD.MOV.U32 R7, RZ, RZ, R3 ;  /* 0x000000ffff077224 */ /* 0x000fe400078e0003 */
[----:B------:R-:W-:Y:S02]  /*6290*/  IMAD.MOV.U32 R8, RZ, RZ, R12 ;  /* 0x000000ffff087224 */ /* 0x000fe400078e000c */
[----:B------:R-:W-:-:S07]  /*62a0*/  IMAD.SHL.U32 R19, R9, 0x20, RZ ;  /* 0x0000002009137824 */ /* 0x000fce00078e00ff */
.L_x_118:
[----:B------:R-:W0:Y:S01]  /*62b0*/  S2R R18, SR_CgaCtaId ;  /* 0x0000000000127919 */ /* 0x000e220000008800 */
[----:B------:R-:W-:Y:S02]  /*62c0*/  MOV R9, 0x400 ;  /* 0x0000040000097802 */ /* 0x000fe40000000f00 */
[----:B------:R-:W-:-:S13]  /*62d0*/  LOP3.LUT P1, RZ, R0, 0x7f, RZ, 0xc0, !PT ;  /* 0x0000007f00ff7812 */ /* 0x000fda000782c0ff */
[----:B------:R-:W1:Y:S01]  /*62e0*/  @!P1 LDC R13, c[0x0][0x500] ;  /* 0x00014000ff0d9b82 */ /* 0x000e620000000800 */
[----:B0-----:R-:W-:Y:S02]  /*62f0*/  LEA R20, R18, R9, 0x18 ;  /* 0x0000000912147211 */ /* 0x001fe400078ec0ff */
[----:B------:R-:W-:-:S03]  /*6300*/  SHF.L.U32 R9, R7, 0x1f, RZ ;  /* 0x0000001f07097819 */ /* 0x000fc600000006ff */
[----:B------:R-:W-:-:S04]  /*6310*/  IMAD R18, R8, 0x8, R20 ;  /* 0x0000000808127824 */ /* 0x000fc800078e0214 */
[----:B------:R-:W0:Y:S02]  /*6320*/  SYNCS.PHASECHK.TRANS64.TRYWAIT P0, [R18+URZ+0x128], R9 ;  /* 0x00012809120075a7 */ /* 0x000e24000800017f */
[----:B01----:R-:W-:Y:S05]  /*6330*/  @!P0 BRA `(.L_x_116) ;  /* 0x0000002000248947 */ /* 0x003fea0003800000 */
.L_x_168:
[----:B0-----:R-:W-:Y:S01]  /*6340*/  PRMT R9, R15, 0x9910, RZ ;  /* 0x000099100f097816 */ /* 0x001fe200000000ff */
[----:B------:R0:W-:Y:S03]  /*6350*/  @!P1 SYNCS.ARRIVE.TRANS64 RZ, [R18+URZ], R13 ;  /* 0x0000000d12ff99a7 */ /* 0x0001e6000800003f */
[----:B------:R-:W-:-:S13]  /*6360*/  ISETP.NE.AND P0, PT, R9, 0x2, PT ;  /* 0x000000020900780c */ /* 0x000fda0003f05270 */
[----:B0-----:R-:W-:Y:S05]  /*6370*/  @P0 BRA `(.L_x_117) ;  /* 0x0000000000040947 */ /* 0x001fea0003800000 */
[----:B------:R-:W-:Y:S01]  /*6380*/  BPT.TRAP 0x1 ;  /* 0x000000040000795c */ /* 0x000fe20000300000 */
.L_x_117:
[----:B------:R-:W-:Y:S01]  /*6390*/  LEA R9, R8, UR27, 0x2 ;  /* 0x0000001b08097c11 */ /* 0x000fe2000f8e10ff */
[----:B------:R-:W-:Y:S01]  /*63a0*/  VIADD R6, R6, 0xffffffff ;  /* 0xffffffff06067836 */ /* 0x000fe20000000000 */
[----:B------:R-:W-:Y:S01]  /*63b0*/  R2UR UR11, R8 ;  /* 0x00000000080b72ca */ /* 0x000fe200000e0000 */
[----:B------:R-:W-:Y:S01]  /*63c0*/  UIADD3 UR16, UP0, UR28, 0xf0, URZ ;  /* 0x000000f01c107890 */ /* 0x000fe2000ff1e03f */
[----:B------:R-:W-:Y:S01]  /*63d0*/  R2UR UR24, R20 ;  /* 0x00000000141872ca */ /* 0x000fe200000e0000 */
[----:B------:R-:W-:Y:S01]  /*63e0*/  IMAD.U32 R9, R9, 0x400, R20 ;  /* 0x0000040009097824 */ /* 0x000fe200078e0014 */
[----:B------:R-:W-:Y:S01]  /*63f0*/  R2UR UR25, R19 ;  /* 0x00000000131972ca */ /* 0x000fe200000e0000 */
[----:B------:R-:W-:Y:S01]  /*6400*/  UIADD3 UR32, UP1, UR28, 0x1f0, URZ ;  /* 0x000001f01c207890 */ /* 0x000fe2000ff3e03f */
[----:B------:R-:W-:Y:S01]  /*6410*/  R2UR UR9, R18 ;  /* 0x00000000120972ca */ /* 0x000fe200000e0000 */
[----:B------:R-:W-:Y:S01]  /*6420*/  UIADD3.X UR17, URZ, UR29, URZ, UP0, !UPT ;  /* 0x0000001d3f117290 */ /* 0x000fe200087fe43f */
[----:B------:R-:W-:Y:S01]  /*6430*/  R2UR UR8, R9 ;  /* 0x00000000090872ca */ /* 0x000fe200000e0000 */
[----:B------:R-:W-:Y:S01]  /*6440*/  UPRMT UR21, URZ, 0x5410, UR20 ;  /* 0x000054103f157896 */ /* 0x000fe20008000014 */
[----:B------:R-:W-:Y:S01]  /*6450*/  R2UR UR10, R21 ;  /* 0x00000000150a72ca */ /* 0x000fe200000e0000 */
[----:B------:R-:W-:Y:S01]  /*6460*/  VIADD R8, R8, 0x1 ;  /* 0x0000000108087836 */ /* 0x000fe20000000000 */
[----:B------:R-:W-:Y:S01]  /*6470*/  R2UR UR12, R16 ;  /* 0x00000000100c72ca */ /* 0x000fe200000e0000 */
[----:B------:R-:W-:Y:S01]  /*6480*/  ULEA UR11, UR11, UR7, 0xb ;  /* 0x000000070b0b7291 */ /* 0x000fe2000f8e583f */
[----:B------:R-:W-:Y:S01]  /*6490*/  R2UR UR26, R17 ;  /* 0x00000000111a72ca */ /* 0x000fe200000e0000 */
[----:B------:R-:W-:Y:S01]  /*64a0*/  UPRMT UR30, URZ, 0x5410, UR15 ;  /* 0x000054103f1e7896 */ /* 0x000fe2000800000f */
[----:B------:R-:W-:Y:S01]  /*64b0*/  ISETP.GT.AND P1, PT, R6, 0x1, PT ;  /* 0x000000010600780c */ /* 0x000fe20003f24270 */
[----:B------:R-:W-:Y:S01]  /*64c0*/  UIADD3 UR24, UR24, 0x25300, UR11 ;  /* 0x0002530018187890 */ /* 0x000fe2000fffe00b */
[----:B------:R-:W-:Y:S01]  /*64d0*/  ISETP.NE.AND P0, PT, R8, 0x25, PT ;  /* 0x000000250800780c */ /* 0x000fe20003f05270 */
[----:B------:R-:W-:Y:S01]  /*64e0*/  UIADD3.X UR33, URZ, UR29, URZ, UP1, !UPT ;  /* 0x0000001d3f217290 */ /* 0x000fe20008ffe43f */
[----:B------:R-:W-:Y:S01]  /*64f0*/  VIADD R21, R21, 0x20 ;  /* 0x0000002015157836 */ /* 0x000fe20000000000 */
[----:B------:R-:W-:Y:S01]  /*6500*/  UIADD3 UR8, UR8, 0x300, URZ ;  /* 0x0000030008087890 */ /* 0x000fe2000fffe03f */
[----:B------:R-:W-:Y:S01]  /*6510*/  SEL R18, RZ, 0x1, P0 ;  /* 0x00000001ff127807 */ /* 0x000fe20000000000 */
[----:B------:R-:W-:Y:S01]  /*6520*/  UMOV UR18, 0x0 ;  /* 0x0000000000127882 */ /* 0x000fe20000000000 */
[----:B------:R-:W-:Y:S01]  /*6530*/  UMOV UR19, 0x10000000 ;  /* 0x1000000000137882 */ /* 0x000fe20000000000 */
[----:B------:R-:W-:Y:S01]  /*6540*/  UMOV UR11, UR25 ;  /* 0x00000019000b7c82 */ /* 0x000fe20008000000 */
[----:B------:R-:W-:-:S02]  /*6550*/  LOP3.LUT R7, R7, R18, RZ, 0x3c, !PT ;  /* 0x0000001207077212 */ /* 0x000fc400078e3cff */
[----:B------:R-:W-:Y:S02]  /*6560*/  SEL R8, R8, RZ, P0 ;  /* 0x000000ff08087207 */ /* 0x000fe40000000000 */
[----:B------:R0:W-:Y:S02]  /*6570*/  UTMALDG.3D.MULTICAST [UR8], [UR16], UR21, desc[UR18] ;  /* 0x00001208100073b4 */ /* 0x0001e40008011815 */
[----:B0-----:R-:W-:Y:S01]  /*6580*/  UMOV UR8, UR24 ;  /* 0x0000001800087c82 */ /* 0x001fe20008000000 */
[----:B------:R-:W-:Y:S02]  /*6590*/  UMOV UR11, UR26 ;  /* 0x0000001a000b7c82 */ /* 0x000fe40008000000 */
[----:B------:R0:W-:Y:S02]  /*65a0*/  UTMALDG.3D.MULTICAST [UR8], [UR32], UR30, desc[UR18] ;  /* 0x00001208200073b4 */ /* 0x0001e4000801181e */
[----:B0-----:R-:W-:Y:S05]  /*65b0*/  @P1 BRA `(.L_x_118) ;  /* 0xfffffffc003c1947 */ /* 0x001fea000383ffff */
.L_x_115:
[----:B------:R-:W-:Y:S05]  /*65c0*/  BSYNC B1 ;  /* 0x0000000000017941 */ /* 0x000fea0003800000 */
.L_x_114:
[----:B------:R-:W-:Y:S01]  /*65d0*/  LOP3.LUT P1, RZ, R14, 0xff, RZ, 0xc0, !PT ;  /* 0x000000ff0eff7812 */ /* 0x000fe2000782c0ff */
[C---:B------:R-:W-:Y:S01]  /*65e0*/  IMAD.IADD R13, R11.reuse, 0x1, R12 ;  /* 0x000000010b0d7824 */ /* 0x040fe200078e020c */
[----:B------:R-:W-:Y:S01]  /*65f0*/  ULDC.64 UR8, c[0x0][0x650] ;  /* 0x0001940000087ab9 */ /* 0x000fe20000000a00 */
[----:B------:R-:W-:Y:S01]  /*6600*/  ISETP.GE.U32.AND P2, PT, R11, 0x25, PT ;  /* 0x000000250b00780c */ /* 0x000fe20003f46070 */
[----:B------:R-:W-:Y:S01]  /*6610*/  BSSY B1, `(.L_x_119) ;  /* 0x000006b000017945 */ /* 0x000fe20003800000 */
[C---:B------:R-:W-:Y:S01]  /*6620*/  IMAD.WIDE.U32 R6, R13.reuse, -0x45306eb3, RZ ;  /* 0xbacf914d0d067825 */ /* 0x040fe200078e00ff */
[----:B------:R-:W-:Y:S02]  /*6630*/  ISETP.GT.U32.AND P0, PT, R13, 0x24, PT ;  /* 0x000000240d00780c */ /* 0x000fe40003f04070 */
[----:B------:R-:W-:Y:S01]  /*6640*/  PRMT R14, RZ, 0x7610, R14 ;  /* 0x00007610ff0e7816 */ /* 0x000fe2000000000e */
[----:B------:R-:W-:Y:S01]  /*6650*/  IMAD.MOV.U32 R16, RZ, RZ, -0x1 ;  /* 0xffffffffff107424 */ /* 0x000fe200078e00ff */
[----:B------:R-:W-:-:S03]  /*6660*/  ISETP.LT.U32.AND P0, PT, R11, 0x25, P0 ;  /* 0x000000250b00780c */ /* 0x000fc60000701070 */
[----:B------:R-:W0:Y:S01]  /*6670*/  @P1 S2R R9, SR_CgaCtaId ;  /* 0x0000000000091919 */ /* 0x000e220000008800 */
[----:B------:R-:W-:Y:S02]  /*6680*/  SEL R6, RZ, 0x1, !P0 ;  /* 0x00000001ff067807 */ /* 0x000fe40004000000 */
[----:B------:R-:W-:Y:S02]  /*6690*/  IADD3 R4, P0, R4, UR22, RZ ;  /* 0x0000001604047c10 */ /* 0x000fe4000ff1e0ff */
[----:B------:R-:W-:Y:S02]  /*66a0*/  @P1 MOV R8, 0x400 ;  /* 0x0000040000081802 */ /* 0x000fe40000000f00 */
[----:B------:R-:W-:Y:S02]  /*66b0*/  IADD3.X R5, R5, UR14, RZ, P0, !PT ;  /* 0x0000000e05057c10 */ /* 0x000fe400087fe4ff */
[----:B------:R-:W-:Y:S02]  /*66c0*/  ISETP.GE.U32.AND P0, PT, R4, UR8, PT ;  /* 0x0000000804007c0c */ /* 0x000fe4000bf06070 */
[----:B------:R-:W-:Y:S01]  /*66d0*/  LOP3.LUT R3, R3, R6, RZ, 0x3c, !PT ;  /* 0x0000000603037212 */ /* 0x000fe200078e3cff */
[----:B------:R-:W-:Y:S01]  /*66e0*/  IMAD.MOV.U32 R6, RZ, RZ, -0x1 ;  /* 0xffffffffff067424 */ /* 0x000fe200078e00ff */
[----:B------:R-:W-:-:S02]  /*66f0*/  ISETP.GE.U32.AND.EX P0, PT, R5, UR9, PT, P0 ;  /* 0x0000000905007c0c */ /* 0x000fc4000bf06100 */
[----:B0-----:R-:W-:Y:S01]  /*6700*/  @P1 LEA R8, R9, R8, 0x18 ;  /* 0x0000000809081211 */ /* 0x001fe200078ec0ff */
[----:B------:R-:W-:-:S03]  /*6710*/  IMAD.IADD R9, R13, 0x1, -R7 ;  /* 0x000000010d097824 */ /* 0x000fc600078e0a07 */
[----:B------:R0:W-:Y:S02]  /*6720*/  @P1 SYNCS.ARRIVE.TRANS64.A1T0 RZ, [R8+URZ+0x268], RZ ;  /* 0x000268ff08ff19a7 */ /* 0x0001e4000810003f */
[----:B------:R-:W-:Y:S02]  /*6730*/  LEA.HI R9, R9, R7, RZ, 0x1f ;  /* 0x0000000709097211 */ /* 0x000fe400078ff8ff */
[----:B------:R-:W-:Y:S02]  /*6740*/  PRMT R7, RZ, 0x7610, R7 ;  /* 0x00007610ff077816 */ /* 0x000fe40000000007 */
[----:B------:R-:W-:-:S04]  /*6750*/  SHF.R.U32.HI R12, RZ, 0x5, R9 ;  /* 0x00000005ff0c7819 */ /* 0x000fc80000011609 */
[----:B------:R-:W-:Y:S01]  /*6760*/  @P2 LOP3.LUT R3, R3, 0x1, R12, 0x78, !PT ;  /* 0x0000000103032812 */ /* 0x000fe200078e780c */
[----:B------:R-:W-:Y:S02]  /*6770*/  IMAD R12, R12, -0x25, R13 ;  /* 0xffffffdb0c0c7824 */ /* 0x000fe400078e020d */
[----:B------:R-:W-:Y:S01]  /*6780*/  IMAD.MOV.U32 R13, RZ, RZ, -0x1 ;  /* 0xffffffffff0d7424 */ /* 0x000fe200078e00ff */
[----:B0-----:R-:W-:Y:S06]  /*6790*/  @P0 BRA `(.L_x_120) ;  /* 0x0000000400480947 */ /* 0x001fec0003800000 */
[----:B------:R-:W0:Y:S01]  /*67a0*/  S2R R17, SR_CTAID.X ;  /* 0x0000000000117919 */ /* 0x000e220000002500 */
[----:B------:R-:W-:Y:S01]  /*67b0*/  ULDC.64 UR8, c[0x0][0x628] ;  /* 0x00018a0000087ab9 */ /* 0x000fe20000000a00 */
[----:B------:R-:W1:Y:S01]  /*67c0*/  LDC R18, c[0x0][0x144] ;  /* 0x00005100ff127b82 */ /* 0x000e620000000800 */
[----:B------:R-:W-:Y:S01]  /*67d0*/  ISETP.NE.U32.AND P0, PT, RZ, UR8, PT ;  /* 0x00000008ff007c0c */ /* 0x000fe2000bf05070 */
[----:B------:R-:W2:Y:S01]  /*67e0*/  S2R R13, SR_CTAID.Y ;  /* 0x00000000000d7919 */ /* 0x000ea20000002600 */
[----:B------:R-:W-:Y:S01]  /*67f0*/  ULDC UR10, c[0x0][0x150] ;  /* 0x00005400000a7ab9 */ /* 0x000fe20000000800 */
[----:B------:R-:W-:Y:S01]  /*6800*/  ULDC UR11, c[0x0][0x630] ;  /* 0x00018c00000b7ab9 */ /* 0x000fe20000000800 */
[----:B------:R-:W-:Y:S01]  /*6810*/  ISETP.NE.AND.EX P0, PT, RZ, UR9, PT, P0 ;  /* 0x00000009ff007c0c */ /* 0x000fe2000bf05300 */
[----:B------:R-:W-:Y:S01]  /*6820*/  IMAD.MOV.U32 R6, RZ, RZ, R4 ;  /* 0x000000ffff067224 */ /* 0x000fe200078e0004 */
[----:B0-----:R-:W-:-:S05]  /*6830*/  I2FP.F32.U32 R7, R17 ;  /* 0x0000001100077245 */ /* 0x001fca0000201000 */
[----:B------:R-:W-:Y:S01]  /*6840*/  FMUL R20, R7, UR10 ;  /* 0x0000000a07147c20 */ /* 0x000fe20008400000 */
[----:B------:R-:W-:-:S05]  /*6850*/  IMAD.MOV.U32 R7, RZ, RZ, R5 ;  /* 0x000000ffff077224 */ /* 0x000fca00078e0005 */
[----:B--2---:R-:W-:Y:S05]  /*6860*/  @!P0 BRA `(.L_x_121) ;  /* 0x0000000000288947 */ /* 0x004fea0003800000 */
[----:B------:R-:W-:Y:S02]  /*6870*/  ULDC UR10, c[0x0][0x634] ;  /* 0x00018d00000a7ab9 */ /* 0x000fe40000000800 */
[----:B------:R-:W-:-:S05]  /*6880*/  IADD3 R7, P0, R4, UR10, RZ ;  /* 0x0000000a04077c10 */ /* 0x000fca000ff1e0ff */
[----:B------:R-:W-:-:S04]  /*6890*/  IMAD.X R19, RZ, RZ, R5, P0 ;  /* 0x000000ffff137224 */ /* 0x000fc800000e0605 */
[----:B------:R-:W-:-:S04]  /*68a0*/  IMAD.WIDE.U32 R8, R19, UR8, RZ ;  /* 0x0000000813087c25 */ /* 0x000fc8000f8e00ff */
[----:B------:R-:W-:-:S04]  /*68b0*/  IMAD.WIDE.U32 R8, P0, R7, UR9, R8 ;  /* 0x0000000907087c25 */ /* 0x000fc8000f800008 */
[----:B------:R-:W-:-:S04]  /*68c0*/  IMAD.WIDE.U32 R6, R7, UR8, RZ ;  /* 0x0000000807067c25 */ /* 0x000fc8000f8e00ff */
[----:B------:R-:W-:Y:S01]  /*68d0*/  IMAD.MOV.U32 R6, RZ, RZ, R9 ;  /* 0x000000ffff067224 */ /* 0x000fe200078e0009 */
[----:B------:R-:W-:Y:S01]  /*68e0*/  IADD3 RZ, P1, R7, R8, RZ ;  /* 0x0000000807ff7210 */ /* 0x000fe20007f3e0ff */
[----:B------:R-:W-:-:S04]  /*68f0*/  IMAD.X R7, RZ, RZ, RZ, P0 ;  /* 0x000000ffff077224 */ /* 0x000fc800000e06ff */
[----:B------:R-:W-:-:S08]  /*6900*/  IMAD.WIDE.U32.X R6, R19, UR9, R6, P1 ;  /* 0x0000000913067c25 */ /* 0x000fd000088e0406 */
.L_x_121:
[--C-:B------:R-:W-:Y:S01]  /*6910*/  SHF.R.U64 R16, R6, UR11, R7.reuse ;  /* 0x0000000b06107c19 */ /* 0x100fe20008001207 */
[----:B------:R-:W0:Y:S01]  /*6920*/  F2I.U32.TRUNC.NTZ R20, R20 ;  /* 0x0000001400147305 */ /* 0x000e22000020f000 */
[----:B------:R-:W-:Y:S01]  /*6930*/  SHF.R.U32.HI R6, RZ, UR11, R7 ;  /* 0x0000000bff067c19 */ /* 0x000fe20008011607 */
[----:B------:R-:W-:Y:S01]  /*6940*/  ULDC.64 UR8, c[0x0][0x620] ;  /* 0x0001880000087ab9 */ /* 0x000fe20000000a00 */
[----:B------:R-:W-:Y:S01]  /*6950*/  IADD3 R9, P0, RZ, -R16, RZ ;  /* 0x80000010ff097210 */ /* 0x000fe20007f1e0ff */
[----:B------:R-:W-:-:S04]  /*6960*/  ULDC.64 UR10, c[0x0][0x640] ;  /* 0x00019000000a7ab9 */ /* 0x000fc80000000a00 */
[----:B------:R-:W-:Y:S01]  /*6970*/  IMAD.X R6, RZ, RZ, ~R6, P0 ;  /* 0x000000ffff067224 */ /* 0x000fe200000e0e06 */
[----:B------:R-:W-:-:S03]  /*6980*/  ISETP.NE.U32.AND P0, PT, RZ, UR10, PT ;  /* 0x0000000aff007c0c */ /* 0x000fc6000bf05070 */
[----:B------:R-:W-:Y:S01]  /*6990*/  IMAD R8, R6, UR8, RZ ;  /* 0x0000000806087c24 */ /* 0x000fe2000f8e02ff */
[----:B------:R-:W-:Y:S01]  /*69a0*/  ISETP.NE.AND.EX P0, PT, RZ, UR11, PT, P0 ;  /* 0x0000000bff007c0c */ /* 0x000fe2000bf05300 */
[----:B------:R-:W-:Y:S01]  /*69b0*/  IMAD.WIDE.U32 R6, R9, UR8, R4 ;  /* 0x0000000809067c25 */ /* 0x000fe2000f8e0004 */
[----:B------:R-:W-:-:S03]  /*69c0*/  ULDC UR8, c[0x0][0x618] ;  /* 0x0001860000087ab9 */ /* 0x000fc60000000800 */
[----:B------:R-:W-:Y:S01]  /*69d0*/  IMAD R9, R9, UR9, R8 ;  /* 0x0000000909097c24 */ /* 0x000fe2000f8e0208 */
[----:B------:R-:W-:Y:S01]  /*69e0*/  ULDC UR9, c[0x0][0x154] ;  /* 0x0000550000097ab9 */ /* 0x000fe20000000800 */
[----:B0-----:R-:W-:Y:S02]  /*69f0*/  IMAD.MOV R8, RZ, RZ, -R20 ;  /* 0x000000ffff087224 */ /* 0x001fe400078e0a14 */
[----:B------:R-:W-:Y:S01]  /*6a00*/  IMAD.IADD R7, R7, 0x1, R9 ;  /* 0x0000000107077824 */ /* 0x000fe200078e0209 */
[----:B------:R-:W0:Y:S01]  /*6a10*/  LDC R20, c[0x0][0x148] ;  /* 0x00005200ff147b82 */ /* 0x000e220000000800 */
[----:B-1----:R-:W-:Y:S01]  /*6a20*/  IMAD R17, R18, R8, R17 ;  /* 0x0000000812117224 */ /* 0x002fe200078e0211 */
[----:B------:R-:W-:Y:S02]  /*6a30*/  I2FP.F32.U32 R8, R13 ;  /* 0x0000000d00087245 */ /* 0x000fe40000201000 */
[--C-:B------:R-:W-:Y:S02]  /*6a40*/  SHF.R.U64 R18, R6, UR8, R7.reuse ;  /* 0x0000000806127c19 */ /* 0x100fe40008001207 */
[----:B------:R-:W-:Y:S01]  /*6a50*/  SHF.R.U32.HI R7, RZ, UR8, R7 ;  /* 0x00000008ff077c19 */ /* 0x000fe20008011607 */
[----:B------:R-:W-:Y:S01]  /*6a60*/  FMUL R8, R8, UR9 ;  /* 0x0000000908087c20 */ /* 0x000fe20008400000 */
[----:B------:R-:W-:-:S02]  /*6a70*/  ULDC UR8, c[0x0][0x608] ;  /* 0x0001820000087ab9 */ /* 0x000fc40000000800 */
[--C-:B------:R-:W-:Y:S01]  /*6a80*/  SHF.R.U64 R22, R18, UR8, R7.reuse ;  /* 0x0000000812167c19 */ /* 0x100fe20008001207 */
[----:B------:R1:W2:Y:S01]  /*6a90*/  F2I.U32.TRUNC.NTZ R23, R8 ;  /* 0x0000000800177305 */ /* 0x0002a2000020f000 */
[----:B------:R-:W-:Y:S01]  /*6aa0*/  SHF.R.U32.HI R7, RZ, UR8, R7 ;  /* 0x00000008ff077c19 */ /* 0x000fe20008011607 */
[----:B------:R-:W-:-:S03]  /*6ab0*/  ULDC UR8, c[0x0][0x658] ;  /* 0x0001960000087ab9 */ /* 0x000fc60000000800 */
[--C-:B------:R-:W-:Y:S02]  /*6ac0*/  SHF.R.U64 R19, R22, UR8, R7.reuse ;  /* 0x0000000816137c19 */ /* 0x100fe40008001207 */
[----:B------:R-:W-:-:S03]  /*6ad0*/  SHF.R.U32.HI R21, RZ, UR8, R7 ;  /* 0x00000008ff157c19 */ /* 0x000fc60008011607 */
[----:B------:R-:W-:Y:S02]  /*6ae0*/  IMAD.MOV.U32 R6, RZ, RZ, R19 ;  /* 0x000000ffff067224 */ /* 0x000fe400078e0013 */
[----:B------:R-:W-:Y:S01]  /*6af0*/  IMAD.MOV.U32 R7, RZ, RZ, R21 ;  /* 0x000000ffff077224 */ /* 0x000fe200078e0015 */
[----:B-1----:R-:W-:Y:S06]  /*6b00*/  @!P0 BRA `(.L_x_122) ;  /* 0x0000000000288947 */ /* 0x002fec0003800000 */
        /* <DEDUP_REMOVED lines=10> */
.L_x_122:
[----:B------:R-:W-:Y:S01]  /*6bb0*/  ULDC UR8, c[0x0][0x648] ;  /* 0x0001920000087ab9 */ /* 0x000fe20000000800 */
[----:B--2---:R-:W-:Y:S01]  /*6bc0*/  IMAD.MOV R23, RZ, RZ, -R23 ;  /* 0x000000ffff177224 */ /* 0x004fe200078e0a17 */
[----:B------:R-:W-:Y:S01]  /*6bd0*/  SHF.R.U64 R7, R6, UR8, R7 ;  /* 0x0000000806077c19 */ /* 0x000fe20008001207 */
[----:B------:R-:W-:Y:S01]  /*6be0*/  ULDC UR8, c[0x0][0x638] ;  /* 0x00018e0000087ab9 */ /* 0x000fe20000000800 */
[----:B------:R-:W-:Y:S01]  /*6bf0*/  LOP3.LUT R6, R22, UR13, RZ, 0xc0, !PT ;  /* 0x0000000d16067c12 */ /* 0x000fe2000f8ec0ff */
[----:B0-----:R-:W-:Y:S01]  /*6c00*/  @P4 IMAD R17, R20, R23, R13 ;  /* 0x0000001714114224 */ /* 0x001fe200078e020d */
[----:B------:R-:W-:Y:S01]  /*6c10*/  LOP3.LUT R18, R18, UR4, RZ, 0xc0, !PT ;  /* 0x0000000412127c12 */ /* 0x000fe2000f8ec0ff */
[----:B------:R-:W-:Y:S01]  /*6c20*/  IMAD.MOV R8, RZ, RZ, -R7 ;  /* 0x000000ffff087224 */ /* 0x000fe200078e0a07 */
[----:B------:R-:W-:Y:S01]  /*6c30*/  ULDC UR9, c[0x0][0x610] ;  /* 0x0001840000097ab9 */ /* 0x000fe20000000800 */
[----:B------:R-:W-:Y:S02]  /*6c40*/  IMAD R6, R7, UR5, R6 ;  /* 0x0000000507067c24 */ /* 0x000fe4000f8e0206 */
[----:B------:R-:W-:Y:S01]  /*6c50*/  IMAD R19, R8, UR8, R19 ;  /* 0x0000000808137c24 */ /* 0x000fe2000f8e0213 */
[----:B------:R-:W-:Y:S01]  /*6c60*/  ULDC UR8, c[0x0][0x600] ;  /* 0x0001800000087ab9 */ /* 0x000fe20000000800 */
[----:B------:R-:W-:-:S02]  /*6c70*/  IMAD R17, R6, UR9, R17 ;  /* 0x0000000906117c24 */ /* 0x000fc4000f8e0211 */
[----:B------:R-:W-:Y:S02]  /*6c80*/  IMAD R6, R19, UR8, R18 ;  /* 0x0000000813067c24 */ /* 0x000fe4000f8e0212 */
[----:B------:R-:W-:-:S03]  /*6c90*/  IMAD.MOV.U32 R7, RZ, RZ, 0x1 ;  /* 0x00000001ff077424 */ /* 0x000fc600078e00ff */
[----:B------:R-:W-:Y:S02]  /*6ca0*/  SEL R13, R6, R17, !P4 ;  /* 0x00000011060d7207 */ /* 0x000fe40006000000 */
[----:B------:R-:W-:-:S07]  /*6cb0*/  SEL R6, R17, R6, !P4 ;  /* 0x0000000611067207 */ /* 0x000fce0006000000 */
.L_x_120:
[----:B------:R-:W-:Y:S05]  /*6cc0*/  BSYNC B1 ;  /* 0x0000000000017941 */ /* 0x000fea0003800000 */
.L_x_119:
[----:B------:R-:W-:-:S13]  /*6cd0*/  LOP3.LUT P0, RZ, R7, 0xff, RZ, 0xc0, !PT ;  /* 0x000000ff07ff7812 */ /* 0x000fda000780c0ff */
[----:B------:R-:W-:Y:S05]  /*6ce0*/  @P0 BRA `(.L_x_123) ;  /* 0xfffffff400380947 */ /* 0x000fea000383ffff */
[----:B------:R-:W-:Y:S05]  /*6cf0*/  BSYNC B0 ;  /* 0x0000000000007941 */ /* 0x000fea0003800000 */
.L_x_112:
[----:B------:R-:W-:-:S03]  /*6d00*/  UMOV UR8, 0xffffffff ;  /* 0xffffffff00087882 */ /* 0x000fc60000000000 */
[----:B------:R-:W-:Y:S05]  /*6d10*/  BRA.DIV UR8, `(.L_x_124) ;  /* 0x0000001608c07947 */ /* 0x000fea000b800000 */
[----:B------:R-:W-:-:S13]  /*6d20*/  ELECT P0, URZ, PT ;  /* 0x00000000003f782f */ /* 0x000fda0003800000 */
.L_x_171:
[----:B------:R-:W-:Y:S04]  /*6d30*/  BSSY B0, `(.L_x_125) ;  /* 0x0000154000007945 */ /* 0x000fe80003800000 */
[----:B------:R-:W-:Y:S05]  /*6d40*/  @!P0 BRA `(.L_x_126) ;  /* 0x0000001400488947 */ /* 0x000fea0003800000 */
[----:B------:R-:W-:-:S04]  /*6d50*/  LOP3.LUT R2, R2, 0x2, RZ, 0xfc, !PT ;  /* 0x0000000202027812 */ /* 0x000fc800078efcff */
[----:B------:R-:W-:-:S13]  /*6d60*/  ISETP.NE.AND P0, PT, R2, 0x3, PT ;  /* 0x000000030200780c */ /* 0x000fda0003f05270 */
[----:B------:R-:W-:Y:S05]  /*6d70*/  @!P0 BRA `(.L_x_127) ;  /* 0x0000000000048947 */ /* 0x000fea0003800000 */
[----:B------:R-:W-:Y:S01]  /*6d80*/  BPT.TRAP 0x1 ;  /* 0x000000040000795c */ /* 0x000fe20000300000 */
.L_x_127:
[----:B------:R-:W0:Y:S01]  /*6d90*/  S2R R5, SR_CgaCtaId ;  /* 0x0000000000057919 */ /* 0x000e220000008800 */
[----:B------:R-:W-:Y:S02]  /*6da0*/  MOV R0, 0x400 ;  /* 0x0000040000007802 */ /* 0x000fe40000000f00 */
[----:B------:R-:W-:Y:S02]  /*6db0*/  SHF.L.U32 R2, R3, 0x1f, RZ ;  /* 0x0000001f03027819 */ /* 0x000fe400000006ff */
[----:B0-----:R-:W-:-:S05]  /*6dc0*/  LEA R5, R5, R0, 0x18 ;  /* 0x0000000005057211 */ /* 0x001fca00078ec0ff */
[----:B------:R-:W-:-:S04]  /*6dd0*/  VIADD R5, R5, 0x128 ;  /* 0x0000012805057836 */ /* 0x000fc80000000000 */
[C---:B------:R-:W-:Y:S02]  /*6de0*/  IMAD R7, R12.reuse, 0x8, R5 ;  /* 0x000000080c077824 */ /* 0x040fe400078e0205 */
[----:B------:R-:W-:Y:S02]  /*6df0*/  VIADD R12, R12, 0x1 ;  /* 0x000000010c0c7836 */ /* 0x000fe40000000000 */
[----:B------:R-:W0:Y:S03]  /*6e00*/  SYNCS.PHASECHK.TRANS64.TRYWAIT P0, [R7+URZ], R2 ;  /* 0x00000002070075a7 */ /* 0x000e26000800017f */
[----:B------:R-:W-:-:S04]  /*6e10*/  ISETP.NE.AND P1, PT, R12, 0x25, PT ;  /* 0x000000250c00780c */ /* 0x000fc80003f25270 */
[----:B------:R-:W-:Y:S02]  /*6e20*/  SEL R0, RZ, 0x1, P1 ;  /* 0x00000001ff007807 */ /* 0x000fe40000800000 */
[----:B------:R-:W-:Y:S02]  /*6e30*/  SEL R12, R12, RZ, P1 ;  /* 0x000000ff0c0c7207 */ /* 0x000fe40000800000 */
[----:B------:R-:W-:-:S03]  /*6e40*/  LOP3.LUT R9, R3, R0, RZ, 0x3c, !PT ;  /* 0x0000000003097212 */ /* 0x000fc600078e3cff */
[----:B------:R-:W-:Y:S01]  /*6e50*/  IMAD R6, R12, 0x8, R5 ;  /* 0x000000080c067824 */ /* 0x000fe200078e0205 */
[----:B------:R-:W-:Y:S01]  /*6e60*/  SHF.L.U32 R3, R9, 0x1f, RZ ;  /* 0x0000001f09037819 */ /* 0x000fe200000006ff */
[----:B0-----:R-:W-:Y:S06]  /*6e70*/  @!P0 BRA `(.L_x_128) ;  /* 0x0000001400888947 */ /* 0x001fec0003800000 */
.L_x_172:
[----:B------:R-:W1:Y:S01]  /*6e80*/  SYNCS.PHASECHK.TRANS64.TRYWAIT P0, [R6+URZ], R3 ;  /* 0x00000003060075a7 */ /* 0x000e62000800017f */
[----:B------:R-:W-:-:S05]  /*6e90*/  VIADD R0, R12, 0x1 ;  /* 0x000000010c007836 */ /* 0x000fca0000000000 */
[----:B------:R-:W-:-:S04]  /*6ea0*/  ISETP.NE.AND P1, PT, R0, 0x25, PT ;  /* 0x000000250000780c */ /* 0x000fc80003f25270 */
[----:B0-----:R-:W-:Y:S02]  /*6eb0*/  SEL R2, RZ, 0x1, P1 ;  /* 0x00000001ff027807 */ /* 0x001fe40000800000 */
[----:B------:R-:W-:Y:S02]  /*6ec0*/  SEL R0, R0, RZ, P1 ;  /* 0x000000ff00007207 */ /* 0x000fe40000800000 */
[----:B------:R-:W-:-:S03]  /*6ed0*/  LOP3.LUT R9, R9, R2, RZ, 0x3c, !PT ;  /* 0x0000000209097212 */ /* 0x000fc600078e3cff */
[----:B------:R-:W-:Y:S01]  /*6ee0*/  IMAD R7, R0, 0x8, R5 ;  /* 0x0000000800077824 */ /* 0x000fe200078e0205 */
[----:B------:R-:W-:Y:S01]  /*6ef0*/  SHF.L.U32 R4, R9, 0x1f, RZ ;  /* 0x0000001f09047819 */ /* 0x000fe200000006ff */
[----:B-1----:R-:W-:Y:S06]  /*6f00*/  @!P0 BRA `(.L_x_129) ;  /* 0x0000001400788947 */ /* 0x002fec0003800000 */
.L_x_173:
[----:B------:R-:W1:Y:S01]  /*6f10*/  SYNCS.PHASECHK.TRANS64.TRYWAIT P0, [R7+URZ], R4 ;  /* 0x00000004070075a7 */ /* 0x000e62000800017f */
[----:B------:R-:W-:-:S05]  /*6f20*/  VIADD R0, R0, 0x1 ;  /* 0x0000000100007836 */ /* 0x000fca0000000000 */
[----:B------:R-:W-:-:S04]  /*6f30*/  ISETP.NE.AND P1, PT, R0, 0x25, PT ;  /* 0x000000250000780c */ /* 0x000fc80003f25270 */
[----:B------:R-:W-:Y:S02]  /*6f40*/  SEL R2, RZ, 0x1, P1 ;  /* 0x00000001ff027807 */ /* 0x000fe40000800000 */
[----:B------:R-:W-:Y:S02]  /*6f50*/  SEL R0, R0, RZ, P1 ;  /* 0x000000ff00007207 */ /* 0x000fe40000800000 */
[----:B------:R-:W-:-:S03]  /*6f60*/  LOP3.LUT R9, R9, R2, RZ, 0x3c, !PT ;  /* 0x0000000209097212 */ /* 0x000fc600078e3cff */
[----:B0-----:R-:W-:Y:S01]  /*6f70*/  IMAD R6, R0, 0x8, R5 ;  /* 0x0000000800067824 */ /* 0x001fe200078e0205 */
[----:B------:R-:W-:Y:S01]  /*6f80*/  SHF.L.U32 R3, R9, 0x1f, RZ ;  /* 0x0000001f09037819 */ /* 0x000fe200000006ff */
[----:B-1----:R-:W-:Y:S06]  /*6f90*/  @!P0 BRA `(.L_x_130) ;  /* 0x0000001400688947 */ /* 0x002fec0003800000 */
.L_x_174:
        /* <DEDUP_REMOVED lines=9> */
.L_x_175:
        /* <DEDUP_REMOVED lines=9> */
.L_x_176:
        /* <DEDUP_REMOVED lines=9> */
.L_x_177:
        /* <DEDUP_REMOVED lines=9> */
.L_x_178:
        /* <DEDUP_REMOVED lines=9> */
.L_x_179:
        /* <DEDUP_REMOVED lines=9> */
.L_x_180:
        /* <DEDUP_REMOVED lines=9> */
.L_x_181:
        /* <DEDUP_REMOVED lines=9> */
.L_x_182:
        /* <DEDUP_REMOVED lines=9> */
.L_x_183:
        /* <DEDUP_REMOVED lines=9> */
.L_x_184:
        /* <DEDUP_REMOVED lines=9> */
.L_x_185:
        /* <DEDUP_REMOVED lines=9> */
.L_x_186:
        /* <DEDUP_REMOVED lines=9> */
.L_x_187:
        /* <DEDUP_REMOVED lines=9> */
.L_x_188:
        /* <DEDUP_REMOVED lines=9> */
.L_x_189:
        /* <DEDUP_REMOVED lines=9> */
.L_x_190:
        /* <DEDUP_REMOVED lines=9> */
.L_x_191:
        /* <DEDUP_REMOVED lines=9> */
.L_x_192:
        /* <DEDUP_REMOVED lines=9> */
.L_x_193:
        /* <DEDUP_REMOVED lines=9> */
.L_x_194:
        /* <DEDUP_REMOVED lines=9> */
.L_x_195:
        /* <DEDUP_REMOVED lines=9> */
.L_x_196:
        /* <DEDUP_REMOVED lines=9> */
.L_x_197:
        /* <DEDUP_REMOVED lines=9> */
.L_x_198:
        /* <DEDUP_REMOVED lines=9> */
.L_x_199:
        /* <DEDUP_REMOVED lines=9> */
.L_x_200:
        /* <DEDUP_REMOVED lines=9> */
.L_x_201:
        /* <DEDUP_REMOVED lines=9> */
.L_x_202:
        /* <DEDUP_REMOVED lines=9> */
.L_x_203:
        /* <DEDUP_REMOVED lines=9> */
.L_x_204:
        /* <DEDUP_REMOVED lines=9> */
.L_x_205:
        /* <DEDUP_REMOVED lines=9> */
.L_x_206:
[----:B------:R-:W1:Y:S01]  /*81a0*/  SYNCS.PHASECHK.TRANS64.TRYWAIT P0, [R6+URZ], R3 ;  /* 0x00000003060075a7 */ /* 0x000e62000800017f */
[----:B------:R-:W-:-:S05]  /*81b0*/  VIADD R0, R0, 0x1 ;  /* 0x0000000100007836 */ /* 0x000fca0000000000 */
[----:B------:R-:W-:-:S04]  /*81c0*/  ISETP.NE.AND P1, PT, R0, 0x25, PT ;  /* 0x000000250000780c */ /* 0x000fc80003f25270 */
[----:B------:R-:W-:Y:S02]  /*81d0*/  SEL R2, RZ, 0x1, P1 ;  /* 0x00000001ff027807 */ /* 0x000fe40000800000 */
[----:B------:R-:W-:Y:S02]  /*81e0*/  SEL R0, R0, RZ, P1 ;  /* 0x000000ff00007207 */ /* 0x000fe40000800000 */
[----:B------:R-:W-:Y:S01]  /*81f0*/  LOP3.LUT R2, R9, R2, RZ, 0x3c, !PT ;  /* 0x0000000209027212 */ /* 0x000fe200078e3cff */
[----:B-1----:R-:W-:Y:S06]  /*8200*/  @!P0 BRA `(.L_x_163) ;  /* 0x0000000c00608947 */ /* 0x002fec0003800000 */
.L_x_207:
[----:B------:R-:W-:Y:S01]  /*8210*/  IMAD R5, R0, 0x8, R5 ;  /* 0x0000000800057824 */ /* 0x000fe200078e0205 */
[----:B------:R-:W-:-:S07]  /*8220*/  SHF.L.U32 R0, R2, 0x1f, RZ ;  /* 0x0000001f02007819 */ /* 0x000fce00000006ff */
.L_x_164:
[----:B--2---:R2:W3:Y:S02]  /*8230*/  SYNCS.PHASECHK.TRANS64.TRYWAIT P0, [R5+URZ], R0 ;  /* 0x00000000050075a7 */ /* 0x0044e4000800017f */
[----:B---3--:R-:W-:Y:S05]  /*8240*/  @!P0 NANOSLEEP.SYNCS 0x989680 ;  /* 0x009896800000895d */ /* 0x008fea0003900000 */
[----:B------:R-:W3:Y:S02]  /*8250*/  @!P0 SYNCS.PHASECHK.TRANS64 P0, [R5+URZ], R0 ;  /* 0x00000000050085a7 */ /* 0x000ee4000800007f */
[----:B---3--:R-:W-:Y:S05]  /*8260*/  @!P0 BRA `(.L_x_164) ;  /* 0xfffffffc00f08947 */ /* 0x008fea000383ffff */
.L_x_126:
[----:B------:R-:W-:Y:S05]  /*8270*/  BSYNC B0 ;  /* 0x0000000000007941 */ /* 0x000fea0003800000 */
.L_x_125:
[----:B------:R-:W-:Y:S05]  /*8280*/  EXIT ;  /* 0x000000000000794d */ /* 0x000fea0003800000 */
.L_x_22:
[----:B-1----:R-:W-:-:S04]  /*8290*/  IMAD.U32 R9, RZ, RZ, UR6 ;  /* 0x00000006ff097e24 */ /* 0x002fc8000f8e00ff */
[----:B------:R1:W3:Y:S03]  /*82a0*/  SYNCS.PHASECHK.TRANS64.TRYWAIT P0, [R9+URZ], R8 ;  /* 0x00000008090075a7 */ /* 0x0002e6000800017f */
[----:B---3--:R-:W-:Y:S05]  /*82b0*/  @!P0 NANOSLEEP.SYNCS 0x989680 ;  /* 0x009896800000895d */ /* 0x008fea0003900000 */
[----:B------:R-:W3:Y:S02]  /*82c0*/  @!P0 SYNCS.PHASECHK.TRANS64 P0, [R9+URZ], R8 ;  /* 0x00000008090085a7 */ /* 0x000ee4000800007f */
[----:B---3--:R-:W-:Y:S05]  /*82d0*/  @!P0 BRA `(.L_x_22) ;  /* 0xfffffffc00ec8947 */ /* 0x008fea000383ffff */
[----:B------:R-:W-:Y:S05]  /*82e0*/  BRA `(.L_x_21) ;  /* 0xffffff9400e07947 */ /* 0x000fea000383ffff */
.L_x_28:
[----:B-1----:R-:W-:-:S04]  /*82f0*/  IMAD.U32 R11, RZ, RZ, UR12 ;  /* 0x0000000cff0b7e24 */ /* 0x002fc8000f8e00ff */
[----:B------:R1:W3:Y:S03]  /*8300*/  SYNCS.PHASECHK.TRANS64.TRYWAIT P0, [R11+URZ], R10 ;  /* 0x0000000a0b0075a7 */ /* 0x0002e6000800017f */
[----:B---3--:R-:W-:Y:S05]  /*8310*/  @!P0 NANOSLEEP.SYNCS 0x989680 ;  /* 0x009896800000895d */ /* 0x008fea0003900000 */
[----:B------:R-:W3:Y:S02]  /*8320*/  @!P0 SYNCS.PHASECHK.TRANS64 P0, [R11+URZ], R10 ;  /* 0x0000000a0b0085a7 */ /* 0x000ee4000800007f */
[----:B---3--:R-:W-:Y:S05]  /*8330*/  @!P0 BRA `(.L_x_28) ;  /* 0xfffffffc00ec8947 */ /* 0x008fea000383ffff */
[----:B------:R-:W-:Y:S05]  /*8340*/  BRA `(.L_x_27) ;  /* 0xffffff9c00547947 */ /* 0x000fea000383ffff */
.L_x_113:
[----:B------:R-:W-:Y:S01]  /*8350*/  BSSY B1, `(.L_x_165) ;  /* 0x0000006000017945 */ /* 0x000fe20003800000 */
[----:B------:R-:W-:-:S07]  /*8360*/  IMAD.MOV.U32 R7, RZ, RZ, -0x1 ;  /* 0xffffffffff077424 */ /* 0x000fce00078e00ff */
[----:B------:R-:W-:Y:S05]  /*8370*/  WARPSYNC.COLLECTIVE R7, `(.L_x_166) ;  /* 0x00000000070c7348 */ /* 0x000fea0003c00000 */
[----:B------:R-:W-:Y:S02]  /*8380*/  ELECT P0, UR62, PT ;  /* 0x00000000003e782f */ /* 0x000fe40003800000 */
[----:B------:R-:W-:Y:S01]  /*8390*/  MOV R7, UR62 ;  /* 0x0000003e00077c02 */ /* 0x000fe20008000f00 */
[----:B------:R-:W-:Y:S10]  /*83a0*/  ENDCOLLECTIVE ;  /* 0x000000000000791b */ /* 0x000ff40003800000 */
.L_x_166:
[----:B------:R-:W-:Y:S05]  /*83b0*/  BSYNC B1 ;  /* 0x0000000000017941 */ /* 0x000fea0003800000 */
.L_x_165:
[----:B------:R-:W-:Y:S05]  /*83c0*/  BRA `(.L_x_167) ;  /* 0xffffffdc008c7947 */ /* 0x000fea000383ffff */
.L_x_116:
[----:B0-----:R0:W1:Y:S02]  /*83d0*/  SYNCS.PHASECHK.TRANS64.TRYWAIT P0, [R18+URZ+0x128], R9 ;  /* 0x00012809120075a7 */ /* 0x001064000800017f */
[----:B-1----:R-:W-:Y:S05]  /*83e0*/  @!P0 NANOSLEEP.SYNCS 0x989680 ;  /* 0x009896800000895d */ /* 0x002fea0003900000 */
[----:B------:R-:W1:Y:S02]  /*83f0*/  @!P0 SYNCS.PHASECHK.TRANS64 P0, [R18+URZ+0x128], R9 ;  /* 0x00012809120085a7 */ /* 0x000e64000800007f */
[----:B-1----:R-:W-:Y:S05]  /*8400*/  @!P0 BRA `(.L_x_116) ;  /* 0xfffffffc00f08947 */ /* 0x002fea000383ffff */
[----:B------:R-:W-:Y:S05]  /*8410*/  BRA `(.L_x_168) ;  /* 0xffffffdc00c87947 */ /* 0x000fea000383ffff */
.L_x_124:
[----:B------:R-:W-:Y:S01]  /*8420*/  BSSY B0, `(.L_x_169) ;  /* 0x0000006000007945 */ /* 0x000fe20003800000 */
[----:B------:R-:W-:-:S07]  /*8430*/  IMAD.MOV.U32 R7, RZ, RZ, -0x1 ;  /* 0xffffffffff077424 */ /* 0x000fce00078e00ff */
[----:B------:R-:W-:Y:S05]  /*8440*/  WARPSYNC.COLLECTIVE R7, `(.L_x_170) ;  /* 0x00000000070c7348 */ /* 0x000fea0003c00000 */
[----:B------:R-:W-:Y:S02]  /*8450*/  ELECT P0, UR62, PT ;  /* 0x00000000003e782f */ /* 0x000fe40003800000 */
[----:B------:R-:W-:Y:S01]  /*8460*/  MOV R7, UR62 ;  /* 0x0000003e00077c02 */ /* 0x000fe20008000f00 */
[----:B------:R-:W-:Y:S10]  /*8470*/  ENDCOLLECTIVE ;  /* 0x000000000000791b */ /* 0x000ff40003800000 */
.L_x_170:
[----:B------:R-:W-:Y:S05]  /*8480*/  BSYNC B0 ;  /* 0x0000000000007941 */ /* 0x000fea0003800000 */
.L_x_169:
[----:B------:R-:W-:Y:S05]  /*8490*/  BRA `(.L_x_171) ;  /* 0xffffffe800247947 */ /* 0x000fea000383ffff */
.L_x_128:
[----:B0-----:R0:W1:Y:S02]  /*84a0*/  SYNCS.PHASECHK.TRANS64.TRYWAIT P0, [R7+URZ], R2 ;  /* 0x00000002070075a7 */ /* 0x001064000800017f */
[----:B-1----:R-:W-:Y:S05]  /*84b0*/  @!P0 NANOSLEEP.SYNCS 0x989680 ;  /* 0x009896800000895d */ /* 0x002fea0003900000 */
[----:B------:R-:W1:Y:S02]  /*84c0*/  @!P0 SYNCS.PHASECHK.TRANS64 P0, [R7+URZ], R2 ;  /* 0x00000002070085a7 */ /* 0x000e64000800007f */
[----:B-1----:R-:W-:Y:S05]  /*84d0*/  @!P0 BRA `(.L_x_128) ;  /* 0xfffffffc00f08947 */ /* 0x002fea000383ffff */
[----:B------:R-:W-:Y:S05]  /*84e0*/  BRA `(.L_x_172) ;  /* 0xffffffe800647947 */ /* 0x000fea000383ffff */
.L_x_129:
[----:B0-----:R0:W1:Y:S02]  /*84f0*/  SYNCS.PHASECHK.TRANS64.TRYWAIT P0, [R6+URZ], R3 ;  /* 0x00000003060075a7 */ /* 0x001064000800017f */
[----:B-1----:R-:W-:Y:S05]  /*8500*/  @!P0 NANOSLEEP.SYNCS 0x989680 ;  /* 0x009896800000895d */ /* 0x002fea0003900000 */
[----:B------:R-:W1:Y:S02]  /*8510*/  @!P0 SYNCS.PHASECHK.TRANS64 P0, [R6+URZ], R3 ;  /* 0x00000003060085a7 */ /* 0x000e64000800007f */
[----:B-1----:R-:W-:Y:S05]  /*8520*/  @!P0 BRA `(.L_x_129) ;  /* 0xfffffffc00f08947 */ /* 0x002fea000383ffff */
[----:B------:R-:W-:Y:S05]  /*8530*/  BRA `(.L_x_173) ;  /* 0xffffffe800747947 */ /* 0x000fea000383ffff */
.L_x_130:
[----:B0-----:R0:W1:Y:S02]  /*8540*/  SYNCS.PHASECHK.TRANS64.TRYWAIT P0, [R7+URZ], R4 ;  /* 0x00000004070075a7 */ /* 0x001064000800017f */
[----:B-1----:R-:W-:Y:S05]  /*8550*/  @!P0 NANOSLEEP.SYNCS 0x989680 ;  /* 0x009896800000895d */ /* 0x002fea0003900000 */
[----:B------:R-:W1:Y:S02]  /*8560*/  @!P0 SYNCS.PHASECHK.TRANS64 P0, [R7+URZ], R4 ;  /* 0x00000004070085a7 */ /* 0x000e64000800007f */
[----:B-1----:R-:W-:Y:S05]  /*8570*/  @!P0 BRA `(.L_x_130) ;  /* 0xfffffffc00f08947 */ /* 0x002fea000383ffff */
[----:B------:R-:W-:Y:S05]  /*8580*/  BRA `(.L_x_174) ;  /* 0xffffffe800847947 */ /* 0x000fea000383ffff */
.L_x_131:
[----:B0-----:R0:W1:Y:S02]  /*8590*/  SYNCS.PHASECHK.TRANS64.TRYWAIT P0, [R6+URZ], R3 ;  /* 0x00000003060075a7 */ /* 0x001064000800017f */
[----:B-1----:R-:W-:Y:S05]  /*85a0*/  @!P0 NANOSLEEP.SYNCS 0x989680 ;  /* 0x009896800000895d */ /* 0x002fea0003900000 */
[----:B------:R-:W1:Y:S02]  /*85b0*/  @!P0 SYNCS.PHASECHK.TRANS64 P0, [R6+URZ], R3 ;  /* 0x00000003060085a7 */ /* 0x000e64000800007f */
[----:B-1----:R-:W-:Y:S05]  /*85c0*/  @!P0 BRA `(.L_x_131) ;  /* 0xfffffffc00f08947 */ /* 0x002fea000383ffff */
[----:B------:R-:W-:Y:S05]  /*85d0*/  BRA `(.L_x_175) ;  /* 0xffffffe800947947 */ /* 0x000fea000383ffff */
.L_x_132:
[----:B0-----:R0:W1:Y:S02]  /*85e0*/  SYNCS.PHASECHK.TRANS64.TRYWAIT P0, [R7+URZ], R4 ;  /* 0x00000004070075a7 */ /* 0x001064000800017f */
[----:B-1----:R-:W-:Y:S05]  /*85f0*/  @!P0 NANOSLEEP.SYNCS 0x989680 ;  /* 0x009896800000895d */ /* 0x002fea0003900000 */
[----:B------:R-:W1:Y:S02]  /*8600*/  @!P0 SYNCS.PHASECHK.TRANS64 P0, [R7+URZ], R4 ;  /* 0x00000004070085a7 */ /* 0x000e64000800007f */
[----:B-1----:R-:W-:Y:S05]  /*8610*/  @!P0 BRA `(.L_x_132) ;  /* 0xfffffffc00f08947 */ /* 0x002fea000383ffff */
[----:B------:R-:W-:Y:S05]  /*8620*/  BRA `(.L_x_176) ;  /* 0xffffffe800a47947 */ /* 0x000fea000383ffff */
.L_x_133:
[----:B0-----:R0:W1:Y:S02]  /*8630*/  SYNCS.PHASECHK.TRANS64.TRYWAIT P0, [R6+URZ], R3 ;  /* 0x00000003060075a7 */ /* 0x001064000800017f */
[----:B-1----:R-:W-:Y:S05]  /*8640*/  @!P0 NANOSLEEP.SYNCS 0x989680 ;  /* 0x009896800000895d */ /* 0x002fea0003900000 */
[----:B------:R-:W1:Y:S02]  /*8650*/  @!P0 SYNCS.PHASECHK.TRANS64 P0, [R6+URZ], R3 ;  /* 0x00000003060085a7 */ /* 0x000e64000800007f */
[----:B-1----:R-:W-:Y:S05]  /*8660*/  @!P0 BRA `(.L_x_133) ;  /* 0xfffffffc00f08947 */ /* 0x002fea000383ffff */
[----:B------:R-:W-:Y:S05]  /*8670*/  BRA `(.L_x_177) ;  /* 0xffffffe800b47947 */ /* 0x000fea000383ffff */
.L_x_134:
[----:B0-----:R0:W1:Y:S02]  /*8680*/  SYNCS.PHASECHK.TRANS64.TRYWAIT P0, [R7+URZ], R4 ;  /* 0x00000004070075a7 */ /* 0x001064000800017f */
[----:B-1----:R-:W-:Y:S05]  /*8690*/  @!P0 NANOSLEEP.SYNCS 0x989680 ;  /* 0x009896800000895d */ /* 0x002fea0003900000 */
[----:B------:R-:W1:Y:S02]  /*86a0*/  @!P0 SYNCS.PHASECHK.TRANS64 P0, [R7+URZ], R4 ;  /* 0x00000004070085a7 */ /* 0x000e64000800007f */
[----:B-1----:R-:W-:Y:S05]  /*86b0*/  @!P0 BRA `(.L_x_134) ;  /* 0xfffffffc00f08947 */ /* 0x002fea000383ffff */
[----:B------:R-:W-:Y:S05]  /*86c0*/  BRA `(.L_x_178) ;  /* 0xffffffe800c47947 */ /* 0x000fea000383ffff */
.L_x_135:
[----:B0-----:R0:W1:Y:S02]  /*86d0*/  SYNCS.PHASECHK.TRANS64.TRYWAIT P0, [R6+URZ], R3 ;  /* 0x00000003060075a7 */ /* 0x001064000800017f */
[----:B-1----:R-:W-:Y:S05]  /*86e0*/  @!P0 NANOSLEEP.SYNCS 0x989680 ;  /* 0x009896800000895d */ /* 0x002fea0003900000 */
[----:B------:R-:W1:Y:S02]  /*86f0*/  @!P0 SYNCS.PHASECHK.TRANS64 P0, [R6+URZ], R3 ;  /* 0x00000003060085a7 */ /* 0x000e64000800007f */
[----:B-1----:R-:W-:Y:S05]  /*8700*/  @!P0 BRA `(.L_x_135) ;  /* 0xfffffffc00f08947 */ /* 0x002fea000383ffff */
[----:B------:R-:W-:Y:S05]  /*8710*/  BRA `(.L_x_179) ;  /* 0xffffffe800d47947 */ /* 0x000fea000383ffff */
.L_x_136:
[----:B0-----:R0:W1:Y:S02]  /*8720*/  SYNCS.PHASECHK.TRANS64.TRYWAIT P0, [R7+URZ], R4 ;  /* 0x00000004070075a7 */ /* 0x001064000800017f */
[----:B-1----:R-:W-:Y:S05]  /*8730*/  @!P0 NANOSLEEP.SYNCS 0x989680 ;  /* 0x009896800000895d */ /* 0x002fea0003900000 */
[----:B------:R-:W1:Y:S02]  /*8740*/  @!P0 SYNCS.PHASECHK.TRANS64 P0, [R7+URZ], R4 ;  /* 0x00000004070085a7 */ /* 0x000e64000800007f */
[----:B-1----:R-:W-:Y:S05]  /*8750*/  @!P0 BRA `(.L_x_136) ;  /* 0xfffffffc00f08947 */ /* 0x002fea000383ffff */
[----:B------:R-:W-:Y:S05]  /*8760*/  BRA `(.L_x_180) ;  /* 0xffffffe800e47947 */ /* 0x000fea000383ffff */
.L_x_137:
[----:B0-----:R0:W1:Y:S02]  /*8770*/  SYNCS.PHASECHK.TRANS64.TRYWAIT P0, [R6+URZ], R3 ;  /* 0x00000003060075a7 */ /* 0x001064000800017f */
[----:B-1----:R-:W-:Y:S05]  /*8780*/  @!P0 NANOSLEEP.SYNCS 0x989680 ;  /* 0x009896800000895d */ /* 0x002fea0003900000 */
[----:B------:R-:W1:Y:S02]  /*8790*/  @!P0 SYNCS.PHASECHK.TRANS64 P0, [R6+URZ], R3 ;  /* 0x00000003060085a7 */ /* 0x000e64000800007f */
[----:B-1----:R-:W-:Y:S05]  /*87a0*/  @!P0 BRA `(.L_x_137) ;  /* 0xfffffffc00f08947 */ /* 0x002fea000383ffff */
[----:B------:R-:W-:Y:S05]  /*87b0*/  BRA `(.L_x_181) ;  /* 0xffffffe800f47947 */ /* 0x000fea000383ffff */
.L_x_138:
[----:B0-----:R0:W1:Y:S02]  /*87c0*/  SYNCS.PHASECHK.TRANS64.TRYWAIT P0, [R7+URZ], R4 ;  /* 0x00000004070075a7 */ /* 0x001064000800017f */
[----:B-1----:R-:W-:Y:S05]  /*87d0*/  @!P0 NANOSLEEP.SYNCS 0x989680 ;  /* 0x009896800000895d */ /* 0x002fea0003900000 */
[----:B------:R-:W1:Y:S02]  /*87e0*/  @!P0 SYNCS.PHASECHK.TRANS64 P0, [R7+URZ], R4 ;  /* 0x00000004070085a7 */ /* 0x000e64000800007f */
[----:B-1----:R-:W-:Y:S05]  /*87f0*/  @!P0 BRA `(.L_x_138) ;  /* 0xfffffffc00f08947 */ /* 0x002fea000383ffff */
[----:B------:R-:W-:Y:S05]  /*8800*/  BRA `(.L_x_182) ;  /* 0xffffffec00047947 */ /* 0x000fea000383ffff */
.L_x_139:
[----:B0-----:R0:W1:Y:S02]  /*8810*/  SYNCS.PHASECHK.TRANS64.TRYWAIT P0, [R6+URZ], R3 ;  /* 0x00000003060075a7 */ /* 0x001064000800017f */
[----:B-1----:R-:W-:Y:S05]  /*8820*/  @!P0 NANOSLEEP.SYNCS 0x989680 ;  /* 0x009896800000895d */ /* 0x002fea0003900000 */
[----:B------:R-:W1:Y:S02]  /*8830*/  @!P0 SYNCS.PHASECHK.TRANS64 P0, [R6+URZ], R3 ;  /* 0x00000003060085a7 */ /* 0x000e64000800007f */
[----:B-1----:R-:W-:Y:S05]  /*8840*/  @!P0 BRA `(.L_x_139) ;  /* 0xfffffffc00f08947 */ /* 0x002fea000383ffff */
[----:B------:R-:W-:Y:S05]  /*8850*/  BRA `(.L_x_183) ;  /* 0xffffffec00147947 */ /* 0x000fea000383ffff */
.L_x_140:
[----:B0-----:R0:W1:Y:S02]  /*8860*/  SYNCS.PHASECHK.TRANS64.TRYWAIT P0, [R7+URZ], R4 ;  /* 0x00000004070075a7 */ /* 0x001064000800017f */
[----:B-1----:R-:W-:Y:S05]  /*8870*/  @!P0 NANOSLEEP.SYNCS 0x989680 ;  /* 0x009896800000895d */ /* 0x002fea0003900000 */
[----:B------:R-:W1:Y:S02]  /*8880*/  @!P0 SYNCS.PHASECHK.TRANS64 P0, [R7+URZ], R4 ;  /* 0x00000004070085a7 */ /* 0x000e64000800007f */
[----:B-1----:R-:W-:Y:S05]  /*8890*/  @!P0 BRA `(.L_x_140) ;  /* 0xfffffffc00f08947 */ /* 0x002fea000383ffff */
[----:B------:R-:W-:Y:S05]  /*88a0*/  BRA `(.L_x_184) ;  /* 0xffffffec00247947 */ /* 0x000fea000383ffff */
.L_x_141:
[----:B0-----:R0:W1:Y:S02]  /*88b0*/  SYNCS.PHASECHK.TRANS64.TRYWAIT P0, [R6+URZ], R3 ;  /* 0x00000003060075a7 */ /* 0x001064000800017f */
[----:B-1----:R-:W-:Y:S05]  /*88c0*/  @!P0 NANOSLEEP.SYNCS 0x989680 ;  /* 0x009896800000895d */ /* 0x002fea0003900000 */
[----:B------:R-:W1:Y:S02]  /*88d0*/  @!P0 SYNCS.PHASECHK.TRANS64 P0, [R6+URZ], R3 ;  /* 0x00000003060085a7 */ /* 0x000e64000800007f */
[----:B-1----:R-:W-:Y:S05]  /*88e0*/  @!P0 BRA `(.L_x_141) ;  /* 0xfffffffc00f08947 */ /* 0x002fea000383ffff */
[----:B------:R-:W-:Y:S05]  /*88f0*/  BRA `(.L_x_185) ;  /* 0xffffffec00347947 */ /* 0x000fea000383ffff */
.L_x_142:
[----:B0-----:R0:W1:Y:S02]  /*8900*/  SYNCS.PHASECHK.TRANS64.TRYWAIT P0, [R7+URZ], R4 ;  /* 0x00000004070075a7 */ /* 0x001064000800017f */
[----:B-1----:R-:W-:Y:S05]  /*8910*/  @!P0 NANOSLEEP.SYNCS 0x989680 ;  /* 0x009896800000895d */ /* 0x002fea0003900000 */
[----:B------:R-:W1:Y:S02]  /*8920*/  @!P0 SYNCS.PHASECHK.TRANS64 P0, [R7+URZ], R4 ;  /* 0x00000004070085a7 */ /* 0x000e64000800007f */
[----:B-1----:R-:W-:Y:S05]  /*8930*/  @!P0 BRA `(.L_x_142) ;  /* 0xfffffffc00f08947 */ /* 0x002fea000383ffff */
[----:B------:R-:W-:Y:S05]  /*8940*/  BRA `(.L_x_186) ;  /* 0xffffffec00447947 */ /* 0x000fea000383ffff */
.L_x_143:
[----:B0-----:R0:W1:Y:S02]  /*8950*/  SYNCS.PHASECHK.TRANS64.TRYWAIT P0, [R6+URZ], R3 ;  /* 0x00000003060075a7 */ /* 0x001064000800017f */
[----:B-1----:R-:W-:Y:S05]  /*8960*/  @!P0 NANOSLEEP.SYNCS 0x989680 ;  /* 0x009896800000895d */ /* 0x002fea0003900000 */
[----:B------:R-:W1:Y:S02]  /*8970*/  @!P0 SYNCS.PHASECHK.TRANS64 P0, [R6+URZ], R3 ;  /* 0x00000003060085a7 */ /* 0x000e64000800007f */
[----:B-1----:R-:W-:Y:S05]  /*8980*/  @!P0 BRA `(.L_x_143) ;  /* 0xfffffffc00f08947 */ /* 0x002fea000383ffff */
[----:B------:R-:W-:Y:S05]  /*8990*/  BRA `(.L_x_187) ;  /* 0xffffffec00547947 */ /* 0x000fea000383ffff */
.L_x_144:
[----:B0-----:R0:W1:Y:S02]  /*89a0*/  SYNCS.PHASECHK.TRANS64.TRYWAIT P0, [R7+URZ], R4 ;  /* 0x00000004070075a7 */ /* 0x001064000800017f */
[----:B-1----:R-:W-:Y:S05]  /*89b0*/  @!P0 NANOSLEEP.SYNCS 0x989680 ;  /* 0x009896800000895d */ /* 0x002fea0003900000 */
[----:B------:R-:W1:Y:S02]  /*89c0*/  @!P0 SYNCS.PHASECHK.TRANS64 P0, [R7+URZ], R4 ;  /* 0x00000004070085a7 */ /* 0x000e64000800007f */
[----:B-1----:R-:W-:Y:S05]  /*89d0*/  @!P0 BRA `(.L_x_144) ;  /* 0xfffffffc00f08947 */ /* 0x002fea000383ffff */
[----:B------:R-:W-:Y:S05]  /*89e0*/  BRA `(.L_x_188) ;  /* 0xffffffec00647947 */ /* 0x000fea000383ffff */
.L_x_145:
[----:B0-----:R0:W1:Y:S02]  /*89f0*/  SYNCS.PHASECHK.TRANS64.TRYWAIT P0, [R6+URZ], R3 ;  /* 0x00000003060075a7 */ /* 0x001064000800017f */
[----:B-1----:R-:W-:Y:S05]  /*8a00*/  @!P0 NANOSLEEP.SYNCS 0x989680 ;  /* 0x009896800000895d */ /* 0x002fea0003900000 */
[----:B------:R-:W1:Y:S02]  /*8a10*/  @!P0 SYNCS.PHASECHK.TRANS64 P0, [R6+URZ], R3 ;  /* 0x00000003060085a7 */ /* 0x000e64000800007f */
[----:B-1----:R-:W-:Y:S05]  /*8a20*/  @!P0 BRA `(.L_x_145) ;  /* 0xfffffffc00f08947 */ /* 0x002fea000383ffff */
[----:B------:R-:W-:Y:S05]  /*8a30*/  BRA `(.L_x_189) ;  /* 0xffffffec00747947 */ /* 0x000fea000383ffff */
.L_x_146:
[----:B0-----:R0:W1:Y:S02]  /*8a40*/  SYNCS.PHASECHK.TRANS64.TRYWAIT P0, [R7+URZ], R4 ;  /* 0x00000004070075a7 */ /* 0x001064000800017f */
[----:B-1----:R-:W-:Y:S05]  /*8a50*/  @!P0 NANOSLEEP.SYNCS 0x989680 ;  /* 0x009896800000895d */ /* 0x002fea0003900000 */
[----:B------:R-:W1:Y:S02]  /*8a60*/  @!P0 SYNCS.PHASECHK.TRANS64 P0, [R7+URZ], R4 ;  /* 0x00000004070085a7 */ /* 0x000e64000800007f */
[----:B-1----:R-:W-:Y:S05]  /*8a70*/  @!P0 BRA `(.L_x_146) ;  /* 0xfffffffc00f08947 */ /* 0x002fea000383ffff */
[----:B------:R-:W-:Y:S05]  /*8a80*/  BRA `(.L_x_190) ;  /* 0xffffffec00847947 */ /* 0x000fea000383ffff */
.L_x_147:
[----:B0-----:R0:W1:Y:S02]  /*8a90*/  SYNCS.PHASECHK.TRANS64.TRYWAIT P0, [R6+URZ], R3 ;  /* 0x00000003060075a7 */ /* 0x001064000800017f */
[----:B-1----:R-:W-:Y:S05]  /*8aa0*/  @!P0 NANOSLEEP.SYNCS 0x989680 ;  /* 0x009896800000895d */ /* 0x002fea0003900000 */
[----:B------:R-:W1:Y:S02]  /*8ab0*/  @!P0 SYNCS.PHASECHK.TRANS64 P0, [R6+URZ], R3 ;  /* 0x00000003060085a7 */ /* 0x000e64000800007f */
[----:B-1----:R-:W-:Y:S05]  /*8ac0*/  @!P0 BRA `(.L_x_147) ;  /* 0xfffffffc00f08947 */ /* 0x002fea000383ffff */
[----:B------:R-:W-:Y:S05]  /*8ad0*/  BRA `(.L_x_191) ;  /* 0xffffffec00947947 */ /* 0x000fea000383ffff */
.L_x_148:
[----:B0-----:R0:W1:Y:S02]  /*8ae0*/  SYNCS.PHASECHK.TRANS64.TRYWAIT P0, [R7+URZ], R4 ;  /* 0x00000004070075a7 */ /* 0x001064000800017f */
[----:B-1----:R-:W-:Y:S05]  /*8af0*/  @!P0 NANOSLEEP.SYNCS 0x989680 ;  /* 0x009896800000895d */ /* 0x002fea0003900000 */
[----:B------:R-:W1:Y:S02]  /*8b00*/  @!P0 SYNCS.PHASECHK.TRANS64 P0, [R7+URZ], R4 ;  /* 0x00000004070085a7 */ /* 0x000e64000800007f */
[----:B-1----:R-:W-:Y:S05]  /*8b10*/  @!P0 BRA `(.L_x_148) ;  /* 0xfffffffc00f08947 */ /* 0x002fea000383ffff */
[----:B------:R-:W-:Y:S05]  /*8b20*/  BRA `(.L_x_192) ;  /* 0xffffffec00a47947 */ /* 0x000fea000383ffff */
.L_x_149:
[----:B0-----:R0:W1:Y:S02]  /*8b30*/  SYNCS.PHASECHK.TRANS64.TRYWAIT P0, [R6+URZ], R3 ;  /* 0x00000003060075a7 */ /* 0x001064000800017f */
[----:B-1----:R-:W-:Y:S05]  /*8b40*/  @!P0 NANOSLEEP.SYNCS 0x989680 ;  /* 0x009896800000895d */ /* 0x002fea0003900000 */
[----:B------:R-:W1:Y:S02]  /*8b50*/  @!P0 SYNCS.PHASECHK.TRANS64 P0, [R6+URZ], R3 ;  /* 0x00000003060085a7 */ /* 0x000e64000800007f */
[----:B-1----:R-:W-:Y:S05]  /*8b60*/  @!P0 BRA `(.L_x_149) ;  /* 0xfffffffc00f08947 */ /* 0x002fea000383ffff */
[----:B------:R-:W-:Y:S05]  /*8b70*/  BRA `(.L_x_193) ;  /* 0xffffffec00b47947 */ /* 0x000fea000383ffff */
.L_x_150:
[----:B0-----:R0:W1:Y:S02]  /*8b80*/  SYNCS.PHASECHK.TRANS64.TRYWAIT P0, [R7+URZ], R4 ;  /* 0x00000004070075a7 */ /* 0x001064000800017f */
[----:B-1----:R-:W-:Y:S05]  /*8b90*/  @!P0 NANOSLEEP.SYNCS 0x989680 ;  /* 0x009896800000895d */ /* 0x002fea0003900000 */
[----:B------:R-:W1:Y:S02]  /*8ba0*/  @!P0 SYNCS.PHASECHK.TRANS64 P0, [R7+URZ], R4 ;  /* 0x00000004070085a7 */ /* 0x000e64000800007f */
[----:B-1----:R-:W-:Y:S05]  /*8bb0*/  @!P0 BRA `(.L_x_150) ;  /* 0xfffffffc00f08947 */ /* 0x002fea000383ffff */
[----:B------:R-:W-:Y:S05]  /*8bc0*/  BRA `(.L_x_194) ;  /* 0xffffffec00c47947 */ /* 0x000fea000383ffff */
.L_x_151:
[----:B0-----:R0:W1:Y:S02]  /*8bd0*/  SYNCS.PHASECHK.TRANS64.TRYWAIT P0, [R6+URZ], R3 ;  /* 0x00000003060075a7 */ /* 0x001064000800017f */
[----:B-1----:R-:W-:Y:S05]  /*8be0*/  @!P0 NANOSLEEP.SYNCS 0x989680 ;  /* 0x009896800000895d */ /* 0x002fea0003900000 */
[----:B------:R-:W1:Y:S02]  /*8bf0*/  @!P0 SYNCS.PHASECHK.TRANS64 P0, [R6+URZ], R3 ;  /* 0x00000003060085a7 */ /* 0x000e64000800007f */
[----:B-1----:R-:W-:Y:S05]  /*8c00*/  @!P0 BRA `(.L_x_151) ;  /* 0xfffffffc00f08947 */ /* 0x002fea000383ffff */
[----:B------:R-:W-:Y:S05]  /*8c10*/  BRA `(.L_x_195) ;  /* 0xffffffec00d47947 */ /* 0x000fea000383ffff */
.L_x_152:
[----:B0-----:R0:W1:Y:S02]  /*8c20*/  SYNCS.PHASECHK.TRANS64.TRYWAIT P0, [R7+URZ], R4 ;  /* 0x00000004070075a7 */ /* 0x001064000800017f */
[----:B-1----:R-:W-:Y:S05]  /*8c30*/  @!P0 NANOSLEEP.SYNCS 0x989680 ;  /* 0x009896800000895d */ /* 0x002fea0003900000 */
[----:B------:R-:W1:Y:S02]  /*8c40*/  @!P0 SYNCS.PHASECHK.TRANS64 P0, [R7+URZ], R4 ;  /* 0x00000004070085a7 */ /* 0x000e64000800007f */
[----:B-1----:R-:W-:Y:S05]  /*8c50*/  @!P0 BRA `(.L_x_152) ;  /* 0xfffffffc00f08947 */ /* 0x002fea000383ffff */
[----:B------:R-:W-:Y:S05]  /*8c60*/  BRA `(.L_x_196) ;  /* 0xffffffec00e47947 */ /* 0x000fea000383ffff */
.L_x_153:
[----:B0-----:R0:W1:Y:S02]  /*8c70*/  SYNCS.PHASECHK.TRANS64.TRYWAIT P0, [R6+URZ], R3 ;  /* 0x00000003060075a7 */ /* 0x001064000800017f */
[----:B-1----:R-:W-:Y:S05]  /*8c80*/  @!P0 NANOSLEEP.SYNCS 0x989680 ;  /* 0x009896800000895d */ /* 0x002fea0003900000 */
[----:B------:R-:W1:Y:S02]  /*8c90*/  @!P0 SYNCS.PHASECHK.TRANS64 P0, [R6+URZ], R3 ;  /* 0x00000003060085a7 */ /* 0x000e64000800007f */
[----:B-1----:R-:W-:Y:S05]  /*8ca0*/  @!P0 BRA `(.L_x_153) ;  /* 0xfffffffc00f08947 */ /* 0x002fea000383ffff */
[----:B------:R-:W-:Y:S05]  /*8cb0*/  BRA `(.L_x_197) ;  /* 0xffffffec00f47947 */ /* 0x000fea000383ffff */
.L_x_154:
[----:B0-----:R0:W1:Y:S02]  /*8cc0*/  SYNCS.PHASECHK.TRANS64.TRYWAIT P0, [R7+URZ], R4 ;  /* 0x00000004070075a7 */ /* 0x001064000800017f */
[----:B-1----:R-:W-:Y:S05]  /*8cd0*/  @!P0 NANOSLEEP.SYNCS 0x989680 ;  /* 0x009896800000895d */ /* 0x002fea0003900000 */
[----:B------:R-:W1:Y:S02]  /*8ce0*/  @!P0 SYNCS.PHASECHK.TRANS64 P0, [R7+URZ], R4 ;  /* 0x00000004070085a7 */ /* 0x000e64000800007f */
[----:B-1----:R-:W-:Y:S05]  /*8cf0*/  @!P0 BRA `(.L_x_154) ;  /* 0xfffffffc00f08947 */ /* 0x002fea000383ffff */
[----:B------:R-:W-:Y:S05]  /*8d00*/  BRA `(.L_x_198) ;  /* 0xfffffff000047947 */ /* 0x000fea000383ffff */
.L_x_155:
[----:B0-----:R0:W1:Y:S02]  /*8d10*/  SYNCS.PHASECHK.TRANS64.TRYWAIT P0, [R6+URZ], R3 ;  /* 0x00000003060075a7 */ /* 0x001064000800017f */
[----:B-1----:R-:W-:Y:S05]  /*8d20*/  @!P0 NANOSLEEP.SYNCS 0x989680 ;  /* 0x009896800000895d */ /* 0x002fea0003900000 */
[----:B------:R-:W1:Y:S02]  /*8d30*/  @!P0 SYNCS.PHASECHK.TRANS64 P0, [R6+URZ], R3 ;  /* 0x00000003060085a7 */ /* 0x000e64000800007f */
[----:B-1----:R-:W-:Y:S05]  /*8d40*/  @!P0 BRA `(.L_x_155) ;  /* 0xfffffffc00f08947 */ /* 0x002fea000383ffff */
[----:B------:R-:W-:Y:S05]  /*8d50*/  BRA `(.L_x_199) ;  /* 0xfffffff000147947 */ /* 0x000fea000383ffff */
.L_x_156:
[----:B0-----:R0:W1:Y:S02]  /*8d60*/  SYNCS.PHASECHK.TRANS64.TRYWAIT P0, [R7+URZ], R4 ;  /* 0x00000004070075a7 */ /* 0x001064000800017f */
[----:B-1----:R-:W-:Y:S05]  /*8d70*/  @!P0 NANOSLEEP.SYNCS 0x989680 ;  /* 0x009896800000895d */ /* 0x002fea0003900000 */
[----:B------:R-:W1:Y:S02]  /*8d80*/  @!P0 SYNCS.PHASECHK.TRANS64 P0, [R7+URZ], R4 ;  /* 0x00000004070085a7 */ /* 0x000e64000800007f */
[----:B-1----:R-:W-:Y:S05]  /*8d90*/  @!P0 BRA `(.L_x_156) ;  /* 0xfffffffc00f08947 */ /* 0x002fea000383ffff */
[----:B------:R-:W-:Y:S05]  /*8da0*/  BRA `(.L_x_200) ;  /* 0xfffffff000247947 */ /* 0x000fea000383ffff */
.L_x_157:
[----:B0-----:R0:W1:Y:S02]  /*8db0*/  SYNCS.PHASECHK.TRANS64.TRYWAIT P0, [R6+URZ], R3 ;  /* 0x00000003060075a7 */ /* 0x001064000800017f */
[----:B-1----:R-:W-:Y:S05]  /*8dc0*/  @!P0 NANOSLEEP.SYNCS 0x989680 ;  /* 0x009896800000895d */ /* 0x002fea0003900000 */
[----:B------:R-:W1:Y:S02]  /*8dd0*/  @!P0 SYNCS.PHASECHK.TRANS64 P0, [R6+URZ], R3 ;  /* 0x00000003060085a7 */ /* 0x000e64000800007f */
[----:B-1----:R-:W-:Y:S05]  /*8de0*/  @!P0 BRA `(.L_x_157) ;  /* 0xfffffffc00f08947 */ /* 0x002fea000383ffff */
[----:B------:R-:W-:Y:S05]  /*8df0*/  BRA `(.L_x_201) ;  /* 0xfffffff000347947 */ /* 0x000fea000383ffff */
.L_x_158:
[----:B0-----:R0:W1:Y:S02]  /*8e00*/  SYNCS.PHASECHK.TRANS64.TRYWAIT P0, [R7+URZ], R4 ;  /* 0x00000004070075a7 */ /* 0x001064000800017f */
[----:B-1----:R-:W-:Y:S05]  /*8e10*/  @!P0 NANOSLEEP.SYNCS 0x989680 ;  /* 0x009896800000895d */ /* 0x002fea0003900000 */
[----:B------:R-:W1:Y:S02]  /*8e20*/  @!P0 SYNCS.PHASECHK.TRANS64 P0, [R7+URZ], R4 ;  /* 0x00000004070085a7 */ /* 0x000e64000800007f */
[----:B-1----:R-:W-:Y:S05]  /*8e30*/  @!P0 BRA `(.L_x_158) ;  /* 0xfffffffc00f08947 */ /* 0x002fea000383ffff */
[----:B------:R-:W-:Y:S05]  /*8e40*/  BRA `(.L_x_202) ;  /* 0xfffffff000447947 */ /* 0x000fea000383ffff */
.L_x_159:
[----:B0-----:R0:W1:Y:S02]  /*8e50*/  SYNCS.PHASECHK.TRANS64.TRYWAIT P0, [R6+URZ], R3 ;  /* 0x00000003060075a7 */ /* 0x001064000800017f */
[----:B-1----:R-:W-:Y:S05]  /*8e60*/  @!P0 NANOSLEEP.SYNCS 0x989680 ;  /* 0x009896800000895d */ /* 0x002fea0003900000 */
[----:B------:R-:W1:Y:S02]  /*8e70*/  @!P0 SYNCS.PHASECHK.TRANS64 P0, [R6+URZ], R3 ;  /* 0x00000003060085a7 */ /* 0x000e64000800007f */
[----:B-1----:R-:W-:Y:S05]  /*8e80*/  @!P0 BRA `(.L_x_159) ;  /* 0xfffffffc00f08947 */ /* 0x002fea000383ffff */
[----:B------:R-:W-:Y:S05]  /*8e90*/  BRA `(.L_x_203) ;  /* 0xfffffff000547947 */ /* 0x000fea000383ffff */
.L_x_160:
[----:B0-----:R0:W1:Y:S02]  /*8ea0*/  SYNCS.PHASECHK.TRANS64.TRYWAIT P0, [R7+URZ], R4 ;  /* 0x00000004070075a7 */ /* 0x001064000800017f */
[----:B-1----:R-:W-:Y:S05]  /*8eb0*/  @!P0 NANOSLEEP.SYNCS 0x989680 ;  /* 0x009896800000895d */ /* 0x002fea0003900000 */
[----:B------:R-:W1:Y:S02]  /*8ec0*/  @!P0 SYNCS.PHASECHK.TRANS64 P0, [R7+URZ], R4 ;  /* 0x00000004070085a7 */ /* 0x000e64000800007f */
[----:B-1----:R-:W-:Y:S05]  /*8ed0*/  @!P0 BRA `(.L_x_160) ;  /* 0xfffffffc00f08947 */ /* 0x002fea000383ffff */
[----:B------:R-:W-:Y:S05]  /*8ee0*/  BRA `(.L_x_204) ;  /* 0xfffffff000647947 */ /* 0x000fea000383ffff */
.L_x_161:
[----:B0-----:R0:W1:Y:S02]  /*8ef0*/  SYNCS.PHASECHK.TRANS64.TRYWAIT P0, [R6+URZ], R3 ;  /* 0x00000003060075a7 */ /* 0x001064000800017f */
[----:B-1----:R-:W-:Y:S05]  /*8f00*/  @!P0 NANOSLEEP.SYNCS 0x989680 ;  /* 0x009896800000895d */ /* 0x002fea0003900000 */
[----:B------:R-:W1:Y:S02]  /*8f10*/  @!P0 SYNCS.PHASECHK.TRANS64 P0, [R6+URZ], R3 ;  /* 0x00000003060085a7 */ /* 0x000e64000800007f */
[----:B-1----:R-:W-:Y:S05]  /*8f20*/  @!P0 BRA `(.L_x_161) ;  /* 0xfffffffc00f08947 */ /* 0x002fea000383ffff */
[----:B------:R-:W-:Y:S05]  /*8f30*/  BRA `(.L_x_205) ;  /* 0xfffffff000747947 */ /* 0x000fea000383ffff */
.L_x_162:
[----:B0-----:R0:W1:Y:S02]  /*8f40*/  SYNCS.PHASECHK.TRANS64.TRYWAIT P0, [R7+URZ], R4 ;  /* 0x00000004070075a7 */ /* 0x001064000800017f */
[----:B-1----:R-:W-:Y:S05]  /*8f50*/  @!P0 NANOSLEEP.SYNCS 0x989680 ;  /* 0x009896800000895d */ /* 0x002fea0003900000 */
[----:B------:R-:W1:Y:S02]  /*8f60*/  @!P0 SYNCS.PHASECHK.TRANS64 P0, [R7+URZ], R4 ;  /* 0x00000004070085a7 */ /* 0x000e64000800007f */
[----:B-1----:R-:W-:Y:S05]  /*8f70*/  @!P0 BRA `(.L_x_162) ;  /* 0xfffffffc00f08947 */ /* 0x002fea000383ffff */
[----:B------:R-:W-:Y:S05]  /*8f80*/  BRA `(.L_x_206) ;  /* 0xfffffff000847947 */ /* 0x000fea000383ffff */
.L_x_163:
[----:B-1----:R1:W2:Y:S02]  /*8f90*/  SYNCS.PHASECHK.TRANS64.TRYWAIT P0, [R6+URZ], R3 ;  /* 0x00000003060075a7 */ /* 0x0022a4000800017f */
[----:B--2---:R-:W-:Y:S05]  /*8fa0*/  @!P0 NANOSLEEP.SYNCS 0x989680 ;  /* 0x009896800000895d */ /* 0x004fea0003900000 */
[----:B------:R-:W2:Y:S02]  /*8fb0*/  @!P0 SYNCS.PHASECHK.TRANS64 P0, [R6+URZ], R3 ;  /* 0x00000003060085a7 */ /* 0x000ea4000800007f */
[----:B--2---:R-:W-:Y:S05]  /*8fc0*/  @!P0 BRA `(.L_x_163) ;  /* 0xfffffffc00f08947 */ /* 0x004fea000383ffff */
[----:B------:R-:W-:Y:S05]  /*8fd0*/  BRA `(.L_x_207) ;  /* 0xfffffff0008c7947 */ /* 0x000fea000383ffff */
.L_x_208:
[----:B------:R-:W-:-:S00]  /*8fe0*/  BRA `(.L_x_208) ;  /* 0xfffffffc00fc7947 */ /* 0x000fc0000383ffff */
[----:B------:R-:W-:-:S00]  /*8ff0*/  NOP ;  /* 0x0000000000007918 */ /* 0x000fc00000000000 */
        /* <DEDUP_REMOVED lines=8> */
.L_x_209:


//--------------------- .nv.shared._ZN7cutlass13device_kernelINS_4gemm6kernel13GemmUniversalIN4cute5tupleIJiiiiEEENS1_10collective13CollectiveMmaINS1_37MainloopSm90TmaGmmaWarpSpecializedFP8ILi37ENS5_IJNS4_1CILi4EEESB_NSA_ILi1EEEEEENS1_35KernelTmaWarpSpecializedCooperativeEEENS5_IJNSA_ILi128EEENSA_ILi64EEENSA_ILi32EEEEEENS_12float_e5m2_tENS5_IJlSC_lEEESK_SL_NS4_8TiledMMAINS4_8MMA_AtomIJNS4_4SM904GMMA30MMA_64x64x32_F32E5M2E5M2_SS_TNILNSP_7ScaleInE1ELSR_1EEEEEENS4_6LayoutINS5_IJNSA_ILi2EEESC_SC_EEENS5_IJSC_NSA_ILi0EEESX_EEEEENS5_IJNS4_10UnderscoreES10_S10_EEEEENS4_23SM90_TMA_LOAD_MULTICASTENS4_14ComposedLayoutINS4_7SwizzleILi1ELi4ELi3EEENS4_18smem_ptr_flag_bitsILi8EEENSU_INS5_IJNSA_ILi8EEESI_EEENS5_IJSI_SC_EEEEEEEvNS4_8identityES13_S1D_vS1E_EENS_8epilogue10collective6detail29Sm90TmaWarpSpecializedAdapterINS1H_15DefaultEpilogueISK_SL_SL_NS1G_6thread17LinearCombinationISK_Li1EffLNS1L_9ScaleType4KindE0ELNS_15FloatRoundStyleE2ESK_EENS1_15EpilogueDefaultEEEEEvvEEEEvNT_6ParamsE --------------------------
	.section	.nv.shared._ZN7cutlass13device_kernelINS_4gemm6kernel13GemmUniversalIN4cute5tupleIJiiiiEEENS1_10collective13CollectiveMmaINS1_37MainloopSm90TmaGmmaWarpSpecializedFP8ILi37ENS5_IJNS4_1CILi4EEESB_NSA_ILi1EEEEEENS1_35KernelTmaWarpSpecializedCooperativeEEENS5_IJNSA_ILi128EEENSA_ILi64EEENSA_ILi32EEEEEENS_12float_e5m2_tENS5_IJlSC_lEEESK_SL_NS4_8TiledMMAINS4_8MMA_AtomIJNS4_4SM904GMMA30MMA_64x64x32_F32E5M2E5M2_SS_TNILNSP_7ScaleInE1ELSR_1EEEEEENS4_6LayoutINS5_IJNSA_ILi2EEESC_SC_EEENS5_IJSC_NSA_ILi0EEESX_EEEEENS5_IJNS4_10UnderscoreES10_S10_EEEEENS4_23SM90_TMA_LOAD_MULTICASTENS4_14ComposedLayoutINS4_7SwizzleILi1ELi4ELi3EEENS4_18smem_ptr_flag_bitsILi8EEENSU_INS5_IJNSA_ILi8EEESI_EEENS5_IJSI_SC_EEEEEEEvNS4_8identityES13_S1D_vS1E_EENS_8epilogue10collective6detail29Sm90TmaWarpSpecializedAdapterINS1H_15DefaultEpilogueISK_SL_SL_NS1G_6thread17LinearCombinationISK_Li1EffLNS1L_9ScaleType4KindE0ELNS_15FloatRoundStyleE2ESK_EENS1_15EpilogueDefaultEEEEEvvEEEEvNT_6ParamsE,"aw",@nobits
	.sectionflags	@""
	.align	16
	.zero		1024


//--------------------- .nv.shared.reserved.0     --------------------------
	.section	.nv.shared.reserved.0,"aw",@nobits
	.weak		__nv_reservedSMEM_offset_0_alias
	.size		__nv_reservedSMEM_offset_0_alias, 0, 0
	.other		__nv_reservedSMEM_offset_0_alias,@"STO_CUDA_RESERVED_SHARED STV_DEFAULT"
__nv_reservedSMEM_offset_0_alias:
	.zero		0


//--------------------- .nv.global                --------------------------
	.section	.nv.global,"aw",@nobits
.nv.global:
	.type		_ZN40_INTERNAL_145ea90a_4_k_cu_1e945443_279064cute1_E,@object
	.size		_ZN40_INTERNAL_145ea90a_4_k_cu_1e945443_279064cute1_E,(_ZN40_INTERNAL_145ea90a_4_k_cu_1e945443_279064cuda3std3__45__cpo6cbeginE - _ZN40_INTERNAL_145ea90a_4_k_cu_1e945443_279064cute1_E)
_ZN40_INTERNAL_145ea90a_4_k_cu_1e945443_279064cute1_E:
	.zero		1
	.type		_ZN40_INTERNAL_145ea90a_4_k_cu_1e945443_279064cuda3std3__45__cpo6cbeginE,@object
	.size		_ZN40_INTERNAL_145ea90a_4_k_cu_1e945443_279064cuda3std3__45__cpo6cbeginE,(_ZN40_INTERNAL_145ea90a_4_k_cu_1e945443_279064cuda3std3__48in_placeE - _ZN40_INTERNAL_145ea90a_4_k_cu_1e945443_279064cuda3std3__45__cpo6cbeginE)
_ZN40_INTERNAL_145ea90a_4_k_cu_1e945443_279064cuda3std3__45__cpo6cbeginE:
	.zero		1
	.type		_ZN40_INTERNAL_145ea90a_4_k_cu_1e945443_279064cuda3std3__48in_placeE,@object
	.size		_ZN40_INTERNAL_145ea90a_4_k_cu_1e945443_279064cuda3std3__48in_placeE,(_ZN40_INTERNAL_145ea90a_4_k_cu_1e945443_279064cuda3std6ranges3__45__cpo9iter_moveE - _ZN40_INTERNAL_145ea90a_4_k_cu_1e945443_279064cuda3std3__48in_placeE)
_ZN40_INTERNAL_145ea90a_4_k_cu_1e945443_279064cuda3std3__48in_placeE:
	.zero		1
	.type		_ZN40_INTERNAL_145ea90a_4_k_cu_1e945443_279064cuda3std6ranges3__45__cpo9iter_moveE,@object
	.size		_ZN40_INTERNAL_145ea90a_4_k_cu_1e945443_279064cuda3std6ranges3__45__cpo9iter_moveE,(_ZN40_INTERNAL_145ea90a_4_k_cu_1e945443_279064cuda3std3__45__cpo5beginE - _ZN40_INTERNAL_145ea90a_4_k_cu_1e945443_279064cuda3std6ranges3__45__cpo9iter_moveE)
_ZN40_INTERNAL_145ea90a_4_k_cu_1e945443_279064cuda3std6ranges3__45__cpo9iter_moveE:
	.zero		1
	.type		_ZN40_INTERNAL_145ea90a_4_k_cu_1e945443_279064cuda3std3__45__cpo5beginE,@object
	.size		_ZN40_INTERNAL_145ea90a_4_k_cu_1e945443_279064cuda3std3__45__cpo5beginE,(_ZN40_INTERNAL_145ea90a_4_k_cu_1e945443_279064cuda3std3__442_GLOBAL__N__145ea90a_4_k_cu_1e945443_279066ignoreE - _ZN40_INTERNAL_145ea90a_4_k_cu_1e945443_279064cuda3std3__45__cpo5beginE)
_ZN40_INTERNAL_145ea90a_4_k_cu_1e945443_279064cuda3std3__45__cpo5beginE:
	.zero		1
	.type		_ZN40_INTERNAL_145ea90a_4_k_cu_1e945443_279064cuda3std3__442_GLOBAL__N__145ea90a_4_k_cu_1e945443_279066ignoreE,@object
	.size		_ZN40_INTERNAL_145ea90a_4_k_cu_1e945443_279064cuda3std3__442_GLOBAL__N__145ea90a_4_k_cu_1e945443_279066ignoreE,(_ZN40_INTERNAL_145ea90a_4_k_cu_1e945443_279064cute7productE - _ZN40_INTERNAL_145ea90a_4_k_cu_1e945443_279064cuda3std3__442_GLOBAL__N__145ea90a_4_k_cu_1e945443_279066ignoreE)
_ZN40_INTERNAL_145ea90a_4_k_cu_1e945443_279064cuda3std3__442_GLOBAL__N__145ea90a_4_k_cu_1e945443_279066ignoreE:
	.zero		1
	.type		_ZN40_INTERNAL_145ea90a_4_k_cu_1e945443_279064cute7productE,@object
	.size		_ZN40_INTERNAL_145ea90a_4_k_cu_1e945443_279064cute7productE,(_ZN40_INTERNAL_145ea90a_4_k_cu_1e945443_279064cuda3std3__45__cpo3endE - _ZN40_INTERNAL_145ea90a_4_k_cu_1e945443_279064cute7productE)
_ZN40_INTERNAL_145ea90a_4_k_cu_1e945443_279064cute7productE:
	.zero		1
	.type		_ZN40_INTERNAL_145ea90a_4_k_cu_1e945443_279064cuda3std3__45__cpo3endE,@object
	.size		_ZN40_INTERNAL_145ea90a_4_k_cu_1e945443_279064cuda3std3__45__cpo3endE,(_ZN40_INTERNAL_145ea90a_4_k_cu_1e945443_279064cuda3std3__419piecewise_constructE - _ZN40_INTERNAL_145ea90a_4_k_cu_1e945443_279064cuda3std3__45__cpo3endE)
_ZN40_INTERNAL_145ea90a_4_k_cu_1e945443_279064cuda3std3__45__cpo3endE:
	.zero		1
	.type		_ZN40_INTERNAL_145ea90a_4_k_cu_1e945443_279064cuda3std3__419piecewise_constructE,@object
	.size		_ZN40_INTERNAL_145ea90a_4_k_cu_1e945443_279064cuda3std3__419piecewise_constructE,(_ZN40_INTERNAL_145ea90a_4_k_cu_1e945443_279064cuda3std3__45__cpo4cendE - _ZN40_INTERNAL_145ea90a_4_k_cu_1e945443_279064cuda3std3__419piecewise_constructE)
_ZN40_INTERNAL_145ea90a_4_k_cu_1e945443_279064cuda3std3__419piecewise_constructE:
	.zero		1
	.type		_ZN40_INTERNAL_145ea90a_4_k_cu_1e945443_279064cuda3std3__45__cpo4cendE,@object
	.size		_ZN40_INTERNAL_145ea90a_4_k_cu_1e945443_279064cuda3std3__45__cpo4cendE,(_ZN40_INTERNAL_145ea90a_4_k_cu_1e945443_279064cuda3std6ranges3__45__cpo4swapE - _ZN40_INTERNAL_145ea90a_4_k_cu_1e945443_279064cuda3std3__45__cpo4cendE)
_ZN40_INTERNAL_145ea90a_4_k_cu_1e945443_279064cuda3std3__45__cpo4cendE:
	.zero		1
	.type		_ZN40_INTERNAL_145ea90a_4_k_cu_1e945443_279064cuda3std6ranges3__45__cpo4swapE,@object
	.size		_ZN40_INTERNAL_145ea90a_4_k_cu_1e945443_279064cuda3std6ranges3__45__cpo4swapE,(.L_7 - _ZN40_INTERNAL_145ea90a_4_k_cu_1e945443_279064cuda3std6ranges3__45__cpo4swapE)
_ZN40_INTERNAL_145ea90a_4_k_cu_1e945443_279064cuda3std6ranges3__45__cpo4swapE:
	.zero		1
.L_7:


//--------------------- .nv.constant0._ZN7cutlass13device_kernelINS_4gemm6kernel13GemmUniversalIN4cute5tupleIJiiiiEEENS1_10collective13CollectiveMmaINS1_37MainloopSm90TmaGmmaWarpSpecializedFP8ILi37ENS5_IJNS4_1CILi4EEESB_NSA_ILi1EEEEEENS1_35KernelTmaWarpSpecializedCooperativeEEENS5_IJNSA_ILi128EEENSA_ILi64EEENSA_ILi32EEEEEENS_12float_e5m2_tENS5_IJlSC_lEEESK_SL_NS4_8TiledMMAINS4_8MMA_AtomIJNS4_4SM904GMMA30MMA_64x64x32_F32E5M2E5M2_SS_TNILNSP_7ScaleInE1ELSR_1EEEEEENS4_6LayoutINS5_IJNSA_ILi2EEESC_SC_EEENS5_IJSC_NSA_ILi0EEESX_EEEEENS5_IJNS4_10UnderscoreES10_S10_EEEEENS4_23SM90_TMA_LOAD_MULTICASTENS4_14ComposedLayoutINS4_7SwizzleILi1ELi4ELi3EEENS4_18smem_ptr_flag_bitsILi8EEENSU_INS5_IJNSA_ILi8EEESI_EEENS5_IJSI_SC_EEEEEEEvNS4_8identityES13_S1D_vS1E_EENS_8epilogue10collective6detail29Sm90TmaWarpSpecializedAdapterINS1H_15DefaultEpilogueISK_SL_SL_NS1G_6thread17LinearCombinationISK_Li1EffLNS1L_9ScaleType4KindE0ELNS_15FloatRoundStyleE2ESK_EENS1_15EpilogueDefaultEEEEEvvEEEEvNT_6ParamsE --------------------------
	.section	.nv.constant0._ZN7cutlass13device_kernelINS_4gemm6kernel13GemmUniversalIN4cute5tupleIJiiiiEEENS1_10collective13CollectiveMmaINS1_37MainloopSm90TmaGmmaWarpSpecializedFP8ILi37ENS5_IJNS4_1CILi4EEESB_NSA_ILi1EEEEEENS1_35KernelTmaWarpSpecializedCooperativeEEENS5_IJNSA_ILi128EEENSA_ILi64EEENSA_ILi32EEEEEENS_12float_e5m2_tENS5_IJlSC_lEEESK_SL_NS4_8TiledMMAINS4_8MMA_AtomIJNS4_4SM904GMMA30MMA_64x64x32_F32E5M2E5M2_SS_TNILNSP_7ScaleInE1ELSR_1EEEEEENS4_6LayoutINS5_IJNSA_ILi2EEESC_SC_EEENS5_IJSC_NSA_ILi0EEESX_EEEEENS5_IJNS4_10UnderscoreES10_S10_EEEEENS4_23SM90_TMA_LOAD_MULTICASTENS4_14ComposedLayoutINS4_7SwizzleILi1ELi4ELi3EEENS4_18smem_ptr_flag_bitsILi8EEENSU_INS5_IJNSA_ILi8EEESI_EEENS5_IJSI_SC_EEEEEEEvNS4_8identityES13_S1D_vS1E_EENS_8epilogue10collective6detail29Sm90TmaWarpSpecializedAdapterINS1H_15DefaultEpilogueISK_SL_SL_NS1G_6thread17LinearCombinationISK_Li1EffLNS1L_9ScaleType4KindE0ELNS_15FloatRoundStyleE2ESK_EENS1_15EpilogueDefaultEEEEEvvEEEEvNT_6ParamsE,"a",@progbits
	.sectionflags	@""
	.align	4
.nv.constant0._ZN7cutlass13device_kernelINS_4gemm6kernel13GemmUniversalIN4cute5tupleIJiiiiEEENS1_10collective13CollectiveMmaINS1_37MainloopSm90TmaGmmaWarpSpecializedFP8ILi37ENS5_IJNS4_1CILi4EEESB_NSA_ILi1EEEEEENS1_35KernelTmaWarpSpecializedCooperativeEEENS5_IJNSA_ILi128EEENSA_ILi64EEENSA_ILi32EEEEEENS_12float_e5m2_tENS5_IJlSC_lEEESK_SL_NS4_8TiledMMAINS4_8MMA_AtomIJNS4_4SM904GMMA30MMA_64x64x32_F32E5M2E5M2_SS_TNILNSP_7ScaleInE1ELSR_1EEEEEENS4_6LayoutINS5_IJNSA_ILi2EEESC_SC_EEENS5_IJSC_NSA_ILi0EEESX_EEEEENS5_IJNS4_10UnderscoreES10_S10_EEEEENS4_23SM90_TMA_LOAD_MULTICASTENS4_14ComposedLayoutINS4_7SwizzleILi1ELi4ELi3EEENS4_18smem_ptr_flag_bitsILi8EEENSU_INS5_IJNSA_ILi8EEESI_EEENS5_IJSI_SC_EEEEEEEvNS4_8identityES13_S1D_vS1E_EENS_8epilogue10collective6detail29Sm90TmaWarpSpecializedAdapterINS1H_15DefaultEpilogueISK_SL_SL_NS1G_6thread17LinearCombinationISK_Li1EffLNS1L_9ScaleType4KindE0ELNS_15FloatRoundStyleE2ESK_EENS1_15EpilogueDefaultEEEEEvvEEEEvNT_6ParamsE:
	.zero		1664


//--------------------- SYMBOLS --------------------------

	.type		.nv.reservedSmem.offset0,@object
	.size		.nv.reservedSmem.offset0,0x4
